def matmul_kernel(
    a_ptr,
    b_ptr,
    c_ptr,
    M,
    N,
    K,
    stride_am,
    stride_ak,
    stride_bk,
    stride_bn,
    stride_cm,
    stride_cn,
    BLOCK_M: tl.constexpr,
    BLOCK_N: tl.constexpr,
    BLOCK_K: tl.constexpr,
    GROUP_M: tl.constexpr,
):
    pid = tl.program_id(axis=0)
    num_pid_m = tl.cdiv(M, BLOCK_M)
    num_pid_n = tl.cdiv(N, BLOCK_N)
    num_pid_in_group = GROUP_M * num_pid_n
    group_id = pid // num_pid_in_group
    first_pid_m = group_id * GROUP_M
    group_size_m = min(num_pid_m - first_pid_m, GROUP_M)
    pid_m = first_pid_m + ((pid % num_pid_in_group) % group_size_m)
    pid_n = (pid % num_pid_in_group) // group_size_m

    offs_am = (pid_m * BLOCK_M + tl.arange(0, BLOCK_M)) % M
    offs_bn = (pid_n * BLOCK_N + tl.arange(0, BLOCK_N)) % N
    offs_k = tl.arange(0, BLOCK_K)
    a_ptrs = a_ptr + offs_am[:, None] * stride_am + offs_k[None, :] * stride_ak
    b_ptrs = b_ptr + offs_k[:, None] * stride_bk + offs_bn[None, :] * stride_bn

    acc = tl.zeros((BLOCK_M, BLOCK_N), dtype=tl.float32)
    for kk in range(0, tl.cdiv(K, BLOCK_K)):
        a = tl.load(a_ptrs, mask=offs_k[None, :] < K - kk * BLOCK_K, other=0.0)
        b = tl.load(b_ptrs, mask=offs_k[:, None] < K - kk * BLOCK_K, other=0.0)
        acc = tl.dot(a, b, acc)
        a_ptrs += BLOCK_K * stride_ak
        b_ptrs += BLOCK_K * stride_bk

    c = acc.to(c_ptr.dtype.element_ty)
    offs_cm = pid_m * BLOCK_M + tl.arange(0, BLOCK_M)
    offs_cn = pid_n * BLOCK_N + tl.arange(0, BLOCK_N)
    c_ptrs = c_ptr + offs_cm[:, None] * stride_cm + offs_cn[None, :] * stride_cn
    mask = (offs_cm[:, None] < M) & (offs_cn[None, :] < N)
    tl.store(c_ptrs, c, mask=mask)

# config = {"BLOCK_K": 64, "BLOCK_M": 64, "BLOCK_N": 64, "GROUP_M": 8, "arch": "sm_100", "dtype": "fp32", "num_ctas": 1, "num_stages": 6, "num_warps": 4}
# arch = sm_100


// ===== COMPILED SASS (sm_100a) =====

	.target	sm_100a

	.elftype	@"ET_EXEC"


//--------------------- .note.nv.tkinfo           --------------------------
	.section	.note.nv.tkinfo,"",@"SHT_NOTE"
	.sectionflags	@"SHF_NOTE_NV_TKINFO"
	.tkinfo
        /*0018*/ 	.word	0x00000081
        /*0030*/ 	.string	""
        /*0030*/ 	.string	"ptxas-blackwell"
        /*0030*/ 	.string	"Cuda compilation tools, release 12.9, V12.9.86"
        /*0030*/ 	.string	"Build cuda_12.9.r12.9/compiler.36037853_0"
        /*0030*/ 	.string	"-v  -suppress-debug-info  -lineinfo  -arch sm_100a "



//--------------------- .note.nv.cuver            --------------------------
	.section	.note.nv.cuver,"",@"SHT_NOTE"
	.sectionflags	@"SHF_NOTE_NV_CUVER"
        /*0018*/ 	.short	0x0001
        /*001a*/ 	.short	0x0064
        /*001c*/ 	.short	0x0001
        /*001e*/ 	.short	0x0000
        /*0020*/ 	.short	0x0001
        /*0022*/ 	.short	0x0000


//--------------------- .nv.info                  --------------------------
	.section	.nv.info,"",@"SHT_CUDA_INFO"
	.align	4


	//----- nvinfo : EIATTR_REGCOUNT
	.align		4
        /*0000*/ 	.byte	0x04, 0x2f
        /*0002*/ 	.short	(.L_4 - .L_3)
	.align		4
.L_3:
        /*0004*/ 	.word	index@(matmul_kernel)
        /*0008*/ 	.word	0x000000ff


	//----- nvinfo : EIATTR_FRAME_SIZE
	.align		4
.L_4:
        /*000c*/ 	.byte	0x04, 0x11
        /*000e*/ 	.short	(.L_6 - .L_5)
	.align		4
.L_5:
        /*0010*/ 	.word	index@($__internal_2_$__cuda_sm10x_tcgen05_guardrail_trap_unallocated_columns_being_dealloced)
        /*0014*/ 	.word	0x00000060


	//----- nvinfo : EIATTR_FRAME_SIZE
	.align		4
.L_6:
        /*0018*/ 	.byte	0x04, 0x11
        /*001a*/ 	.short	(.L_8 - .L_7)
	.align		4
.L_7:
        /*001c*/ 	.word	index@($__internal_1_$__cuda_sm10x_tcgen05_guardrail_trap_phase_invalid_during_alloc)
        /*0020*/ 	.word	0x00000060


	//----- nvinfo : EIATTR_FRAME_SIZE
	.align		4
.L_8:
        /*0024*/ 	.byte	0x04, 0x11
        /*0026*/ 	.short	(.L_10 - .L_9)
	.align		4
.L_9:
        /*0028*/ 	.word	index@($__internal_0_$__cuda_sm10x_tcgen05_guardrail_trap_col_being_dealloced_not_returned_by_alloc)
        /*002c*/ 	.word	0x00000060


	//----- nvinfo : EIATTR_FRAME_SIZE
	.align		4
.L_10:
        /*0030*/ 	.byte	0x04, 0x11
        /*0032*/ 	.short	(.L_12 - .L_11)
	.align		4
.L_11:
        /*0034*/ 	.word	index@(matmul_kernel)
        /*0038*/ 	.word	0x00000060


	//----- nvinfo : EIATTR_MIN_STACK_SIZE
	.align		4
.L_12:
        /*003c*/ 	.byte	0x04, 0x12
        /*003e*/ 	.short	(.L_14 - .L_13)
	.align		4
.L_13:
        /*0040*/ 	.word	index@(matmul_kernel)
        /*0044*/ 	.word	0x00000060
.L_14:


//--------------------- .nv.info.matmul_kernel    --------------------------
	.section	.nv.info.matmul_kernel,"",@"SHT_CUDA_INFO"
	.sectionflags	@""
	.align	4


	//----- nvinfo : EIATTR_CUDA_API_VERSION
	.align		4
        /*0000*/ 	.byte	0x04, 0x37
        /*0002*/ 	.short	(.L_16 - .L_15)
.L_15:
        /*0004*/ 	.word	0x00000081


	//----- nvinfo : EIATTR_KPARAM_INFO
	.align		4
.L_16:
        /*0008*/ 	.byte	0x04, 0x17
        /*000a*/ 	.short	(.L_18 - .L_17)
.L_17:
        /*000c*/ 	.word	0x00000000
        /*0010*/ 	.short	0x000d
        /*0012*/ 	.short	0x0048
        /*0014*/ 	.byte	0x00, 0xf4, 0x21, 0x00


	//----- nvinfo : EIATTR_KPARAM_INFO
	.align		4
.L_18:
        /*0018*/ 	.byte	0x04, 0x17
        /*001a*/ 	.short	(.L_20 - .L_19)
.L_19:
        /*001c*/ 	.word	0x00000000
        /*0020*/ 	.short	0x000c
        /*0022*/ 	.short	0x0040
        /*0024*/ 	.byte	0x00, 0xf4, 0x21, 0x00


	//----- nvinfo : EIATTR_KPARAM_INFO
	.align		4
.L_20:
        /*0028*/ 	.byte	0x04, 0x17
        /*002a*/ 	.short	(.L_22 - .L_21)
.L_21:
        /*002c*/ 	.word	0x00000000
        /*0030*/ 	.short	0x000b
        /*0032*/ 	.short	0x0038
        /*0034*/ 	.byte	0x00, 0xf0, 0x11, 0x00


	//----- nvinfo : EIATTR_KPARAM_INFO
	.align		4
.L_22:
        /*0038*/ 	.byte	0x04, 0x17
        /*003a*/ 	.short	(.L_24 - .L_23)
.L_23:
        /*003c*/ 	.word	0x00000000
        /*0040*/ 	.short	0x000a
        /*0042*/ 	.short	0x0034
        /*0044*/ 	.byte	0x00, 0xf0, 0x11, 0x00


	//----- nvinfo : EIATTR_KPARAM_INFO
	.align		4
.L_24:
        /*0048*/ 	.byte	0x04, 0x17
        /*004a*/ 	.short	(.L_26 - .L_25)
.L_25:
        /*004c*/ 	.word	0x00000000
        /*0050*/ 	.short	0x0009
        /*0052*/ 	.short	0x0030
        /*0054*/ 	.byte	0x00, 0xf0, 0x11, 0x00


	//----- nvinfo : EIATTR_KPARAM_INFO
	.align		4
.L_26:
        /*0058*/ 	.byte	0x04, 0x17
        /*005a*/ 	.short	(.L_28 - .L_27)
.L_27:
        /*005c*/ 	.word	0x00000000
        /*0060*/ 	.short	0x0008
        /*0062*/ 	.short	0x002c
        /*0064*/ 	.byte	0x00, 0xf0, 0x11, 0x00


	//----- nvinfo : EIATTR_KPARAM_INFO
	.align		4
.L_28:
        /*0068*/ 	.byte	0x04, 0x17
        /*006a*/ 	.short	(.L_30 - .L_29)
.L_29:
        /*006c*/ 	.word	0x00000000
        /*0070*/ 	.short	0x0007
        /*0072*/ 	.short	0x0028
        /*0074*/ 	.byte	0x00, 0xf0, 0x11, 0x00


	//----- nvinfo : EIATTR_KPARAM_INFO
	.align		4
.L_30:
        /*0078*/ 	.byte	0x04, 0x17
        /*007a*/ 	.short	(.L_32 - .L_31)
.L_31:
        /*007c*/ 	.word	0x00000000
        /*0080*/ 	.short	0x0006
        /*0082*/ 	.short	0x0024
        /*0084*/ 	.byte	0x00, 0xf0, 0x11, 0x00


	//----- nvinfo : EIATTR_KPARAM_INFO
	.align		4
.L_32:
        /*0088*/ 	.byte	0x04, 0x17
        /*008a*/ 	.short	(.L_34 - .L_33)
.L_33:
        /*008c*/ 	.word	0x00000000
        /*0090*/ 	.short	0x0005
        /*0092*/ 	.short	0x0020
        /*0094*/ 	.byte	0x00, 0xf0, 0x11, 0x00


	//----- nvinfo : EIATTR_KPARAM_INFO
	.align		4
.L_34:
        /*0098*/ 	.byte	0x04, 0x17
        /*009a*/ 	.short	(.L_36 - .L_35)
.L_35:
        /*009c*/ 	.word	0x00000000
        /*00a0*/ 	.short	0x0004
        /*00a2*/ 	.short	0x001c
        /*00a4*/ 	.byte	0x00, 0xf0, 0x11, 0x00


	//----- nvinfo : EIATTR_KPARAM_INFO
	.align		4
.L_36:
        /*00a8*/ 	.byte	0x04, 0x17
        /*00aa*/ 	.short	(.L_38 - .L_37)
.L_37:
        /*00ac*/ 	.word	0x00000000
        /*00b0*/ 	.short	0x0003
        /*00b2*/ 	.short	0x0018
        /*00b4*/ 	.byte	0x00, 0xf0, 0x11, 0x00


	//----- nvinfo : EIATTR_KPARAM_INFO
	.align		4
.L_38:
        /*00b8*/ 	.byte	0x04, 0x17
        /*00ba*/ 	.short	(.L_40 - .L_39)
.L_39:
        /*00bc*/ 	.word	0x00000000
        /*00c0*/ 	.short	0x0002
        /*00c2*/ 	.short	0x0010
        /*00c4*/ 	.byte	0x00, 0xf4, 0x21, 0x00


	//----- nvinfo : EIATTR_KPARAM_INFO
	.align		4
.L_40:
        /*00c8*/ 	.byte	0x04, 0x17
        /*00ca*/ 	.short	(.L_42 - .L_41)
.L_41:
        /*00cc*/ 	.word	0x00000000
        /*00d0*/ 	.short	0x0001
        /*00d2*/ 	.short	0x0008
        /*00d4*/ 	.byte	0x00, 0xf4, 0x21, 0x00


	//----- nvinfo : EIATTR_KPARAM_INFO
	.align		4
.L_42:
        /*00d8*/ 	.byte	0x04, 0x17
        /*00da*/ 	.short	(.L_44 - .L_43)
.L_43:
        /*00dc*/ 	.word	0x00000000
        /*00e0*/ 	.short	0x0000
        /*00e2*/ 	.short	0x0000
        /*00e4*/ 	.byte	0x00, 0xf4, 0x21, 0x00


	//----- nvinfo : EIATTR_AT_ENTRY_FRAGMENTS
	.align		4
.L_44:
        /*00e8*/ 	.byte	0x04, 0x4f
        /*00ea*/ 	.short	(.L_46 - .L_45)


	//   ....[0]....
.L_45:
        /*00ec*/ 	.word	0x00000004


	//----- nvinfo : EIATTR_RESERVED_SMEM_USED
	.align		4
.L_46:
        /*00f0*/ 	.byte	0x01, 0x41
	.zero		2


	//----- nvinfo : EIATTR_SPARSE_MMA_MASK
	.align		4
        /*00f4*/ 	.byte	0x03, 0x50
        /*00f6*/ 	.short	0x0000


	//----- nvinfo : EIATTR_TCGEN05_1CTA_USED
	.align		4
        /*00f8*/ 	.byte	0x01, 0x51
	.zero		2


	//----- nvinfo : EIATTR_MAXREG_COUNT
	.align		4
        /*00fc*/ 	.byte	0x03, 0x1b
        /*00fe*/ 	.short	0x00ff


	//----- nvinfo : EIATTR_NUM_BARRIERS
	.align		4
        /*0100*/ 	.byte	0x02, 0x4c
        /*0102*/ 	.byte	0x01
	.zero		1


	//----- nvinfo : EIATTR_ANNOTATIONS
	.align		4
        /*0104*/ 	.byte	0x04, 0x55
        /*0106*/ 	.short	(.L_48 - .L_47)


	//   ....[0]....
.L_47:
        /*0108*/ 	.word	0x00000001
        /*010c*/ 	.byte	0x60, 0x0c, 0x00, 0x00, 0x01, 0x00, 0x00, 0x00, 0x00, 0x0d, 0x00, 0x00, 0x01, 0x00, 0x00, 0x00
        /* <DEDUP_REMOVED lines=21> */
        /*026c*/ 	.byte	0x00, 0xda, 0x00, 0x00, 0x01, 0x00, 0x00, 0x00, 0x10, 0xda, 0x00, 0x00


	//----- nvinfo : EIATTR_INT_WARP_WIDE_INSTR_OFFSETS
	.align		4
.L_48:
        /*0278*/ 	.byte	0x04, 0x31
        /*027a*/ 	.short	(.L_50 - .L_49)


	//   ....[0]....
.L_49:
        /*027c*/ 	.word	0x000040b0


	//   ....[1]....
        /*0280*/ 	.word	0x000040d0


	//   ....[2]....
        /*0284*/ 	.word	0x00004150


	//   ....[3]....
        /*0288*/ 	.word	0x0000e3d0


	//   ....[4]....
        /*028c*/ 	.word	0x0000e420


	//----- nvinfo : EIATTR_COOP_GROUP_MASK_REGIDS
	.align		4
.L_50:
        /*0290*/ 	.byte	0x04, 0x29
        /*0292*/ 	.short	(.L_52 - .L_51)


	//   ....[0]....
.L_51:
        /*0294*/ 	.word	0xffffffff


	//   ....[1]....
        /*0298*/ 	.word	0xffffffff


	//   ....[2]....
        /*029c*/ 	.word	0xffffffff


	//   ....[3]....
        /*02a0*/ 	.word	0xffffffff


	//----- nvinfo : EIATTR_COOP_GROUP_INSTR_OFFSETS
	.align		4
.L_52:
        /*02a4*/ 	.byte	0x04, 0x28
        /*02a6*/ 	.short	(.L_54 - .L_53)


	//   ....[0]....
.L_53:
        /*02a8*/ 	.word	0x00000070


	//   ....[1]....
        /*02ac*/ 	.word	0x00000330


	//   ....[2]....
        /*02b0*/ 	.word	0x0000e260


	//   ....[3]....
        /*02b4*/ 	.word	0x0000e4d0


	//----- nvinfo : EIATTR_VRC_CTA_INIT_COUNT
	.align		4
.L_54:
        /*02b8*/ 	.byte	0x02, 0x4a
        /*02ba*/ 	.byte	0x80
	.zero		1


	//----- nvinfo : EIATTR_MBARRIER_INSTR_OFFSETS
	.align		4
        /*02bc*/ 	.byte	0x04, 0x39
        /*02be*/ 	.short	(.L_56 - .L_55)


	//   ....[0]....
.L_55:
        /*02c0*/ 	.word	0x000041a0
        /*02c4*/ 	.word	0x000000ff
        /*02c8*/ 	.word	0x00000000
        /*02cc*/ 	.short	0x0100
        /*02ce*/ 	.byte	0x0a
	.zero		1


	//   ....[1]....
        /*02d0*/ 	.word	0x000041c0
        /*02d4*/ 	.word	0x000000ff
        /*02d8*/ 	.word	0x00030008
        /*02dc*/ 	.short	0x0100
        /*02de*/ 	.byte	0x0c
	.zero		1


	//   ....[2]....
        /*02e0*/ 	.word	0x0000b8c0
        /*02e4*/ 	.word	0x000000ff
        /*02e8*/ 	.word	0x00000000
        /*02ec*/ 	.short	0x010a
        /*02ee*/ 	.byte	0x1b
	.zero		1


	//   ....[3]....
        /*02f0*/ 	.word	0x0000d1e0
        /*02f4*/ 	.word	0x000000ff
        /*02f8*/ 	.word	0x00000000
        /*02fc*/ 	.short	0x010a
        /*02fe*/ 	.byte	0x0a
	.zero		1


	//   ....[4]....
        /*0300*/ 	.word	0x0000d300
        /*0304*/ 	.word	0x000000ff
        /*0308*/ 	.word	0x00030000
        /*030c*/ 	.short	0x0108
        /*030e*/ 	.byte	0x0c
	.zero		1


	//   ....[5]....
        /*0310*/ 	.word	0x0000d390
        /*0314*/ 	.word	0x000000ff
        /*0318*/ 	.word	0x00030008
        /*031c*/ 	.short	0x0108
        /*031e*/ 	.byte	0x0c
	.zero		1


	//   ....[6]....
        /*0320*/ 	.word	0x0000e4f0
        /*0324*/ 	.word	0x000000ff
        /*0328*/ 	.word	0x00000000
        /*032c*/ 	.short	0x010a
        /*032e*/ 	.byte	0x1b
	.zero		1


	//   ....[7]....
        /*0330*/ 	.word	0x0000e520
        /*0334*/ 	.word	0x000000ff
        /*0338*/ 	.word	0x00000000
        /*033c*/ 	.short	0x010a
        /*033e*/ 	.byte	0x0a
	.zero		1


	//----- nvinfo : EIATTR_NUM_MBARRIERS
	.align		4
.L_56:
        /*0340*/ 	.byte	0x03, 0x38
        /*0342*/ 	.short	0x0002


	//----- nvinfo : EIATTR_EXIT_INSTR_OFFSETS
	.align		4
        /*0344*/ 	.byte	0x04, 0x1c
        /*0346*/ 	.short	(.L_58 - .L_57)


	//   ....[0]....
.L_57:
        /*0348*/ 	.word	0x0000e4e0


	//----- nvinfo : EIATTR_REQNTID
	.align		4
.L_58:
        /*034c*/ 	.byte	0x04, 0x10
        /*034e*/ 	.short	(.L_60 - .L_59)
.L_59:
        /*0350*/ 	.word	0x00000080
        /*0354*/ 	.word	0x00000001
        /*0358*/ 	.word	0x00000001


	//----- nvinfo : EIATTR_CRS_STACK_SIZE
	.align		4
.L_60:
        /*035c*/ 	.byte	0x04, 0x1e
        /*035e*/ 	.short	(.L_62 - .L_61)
.L_61:
        /*0360*/ 	.word	0x00000000


	//----- nvinfo : EIATTR_CBANK_PARAM_SIZE
	.align		4
.L_62:
        /*0364*/ 	.byte	0x03, 0x19
        /*0366*/ 	.short	0x0050


	//----- nvinfo : EIATTR_PARAM_CBANK
	.align		4
        /*0368*/ 	.byte	0x04, 0x0a
        /*036a*/ 	.short	(.L_64 - .L_63)
	.align		4
.L_63:
        /*036c*/ 	.word	index@(.nv.constant0.matmul_kernel)
        /*0370*/ 	.short	0x0380
        /*0372*/ 	.short	0x0050


	//----- nvinfo : EIATTR_SW_WAR
	.align		4
.L_64:
        /*0374*/ 	.byte	0x04, 0x36
        /*0376*/ 	.short	(.L_66 - .L_65)
.L_65:
        /*0378*/ 	.word	0x00000008
.L_66:


//--------------------- .nv.compat                --------------------------
	.section	.nv.compat,"",@"SHT_CUDA_COMPAT_INFO"
	.align	4
        /*0000*/ 	.byte	0x02, 0x02, 0x02, 0x00, 0x02, 0x05, 0x05, 0x00, 0x02, 0x03, 0x00, 0x00, 0x02, 0x06, 0x01, 0x00


//--------------------- .nv.callgraph             --------------------------
	.section	.nv.callgraph,"",@"SHT_CUDA_CALLGRAPH"
	.align	4
	.sectionentsize	8
	.align		4
        /*0000*/ 	.word	0x00000000
	.align		4
        /*0004*/ 	.word	0xffffffff
	.align		4
        /*0008*/ 	.word	0x00000000
	.align		4
        /*000c*/ 	.word	0xfffffffe
	.align		4
        /*0010*/ 	.word	0x00000000
	.align		4
        /*0014*/ 	.word	0xfffffffd
	.align		4
        /*0018*/ 	.word	0x00000000
	.align		4
        /*001c*/ 	.word	0xfffffffc


//--------------------- .text.matmul_kernel       --------------------------
	.section	.text.matmul_kernel,"ax",@progbits
	.align	128
        .global         matmul_kernel
        .type           matmul_kernel,@function
        .size           matmul_kernel,(.L_x_20 - matmul_kernel)
        .other          matmul_kernel,@"STO_CUDA_ENTRY STV_DEFAULT"
matmul_kernel:
.text.matmul_kernel:
[----:B------:R-:W1:Y:S01]  /*0000*/  LDC R1, c[0x0][0x37c] ;  /* 0x0000df00ff017b82 */ /* 0x000e620000000800 */
[----:B------:R-:W2:Y:S01]  /*0010*/  S2R R0, SR_TID.X ;  /* 0x0000000000007919 */ /* 0x000ea20000002100 */
[----:B-1----:R-:W-:Y:S01]  /*0020*/  VIADD R1, R1, 0xffffffa0 ;  /* 0xffffffa001017836 */ /* 0x002fe20000000000 */
[----:B--2---:R-:W-:-:S13]  /*0030*/  ISETP.GE.U32.AND P0, PT, R0, 0x20, PT ;  /* 0x000000200000780c */ /* 0x004fda0003f06070 */
[----:B------:R-:W-:Y:S02]  /*0040*/  VOTEU.ANY UP0, P0 ;  /* 0x0000000000ff7886 */ /* 0x000fe40000000100 */
[----:B------:R-:W-:Y:S05]  /*0050*/  BRA.U UP0, `(.L_x_0) ;  /* 0x0000000100b87547 */ /* 0x000fea000b800000 */
[----:B------:R-:W1:Y:S01]  /*0060*/  S2UR UR6, SR_CgaCtaId ;  /* 0x00000000000679c3 */ /* 0x000e620000008800 */
[----:B------:R-:W-:Y:S01]  /*0070*/  NOP ;  /* 0x0000000000007918 */ /* 0x000fe20000000000 */
[----:B------:R-:W-:Y:S02]  /*0080*/  UMOV UR4, 0x40 ;  /* 0x0000004000047882 */ /* 0x000fe40000000000 */
[----:B-1----:R-:W-:-:S09]  /*0090*/  ULEA UR4, UR6, UR4, 0x18 ;  /* 0x0000000406047291 */ /* 0x002fd2000f8ec0ff */
[----:B------:R-:W1:Y:S01]  /*00a0*/  LDS.U8 R0, [UR4] ;  /* 0x00000004ff007984 */ /* 0x000e620008000000 */
[----:B------:R-:W-:Y:S02]  /*00b0*/  UMOV UR4, 0x400 ;  /* 0x0000040000047882 */ /* 0x000fe40000000000 */
[----:B------:R-:W-:Y:S01]  /*00c0*/  ULEA UR4, UR6, UR4, 0x18 ;  /* 0x0000000406047291 */ /* 0x000fe2000f8ec0ff */
[----:B-1----:R-:W-:-:S13]  /*00d0*/  ISETP.NE.AND P0, PT, R0, RZ, PT ;  /* 0x000000ff0000720c */ /* 0x002fda0003f05270 */
[----:B------:R-:W-:Y:S05]  /*00e0*/  @P0 BRA `(.L_x_1) ;  /* 0x00000000007c0947 */ /* 0x000fea0003800000 */
[----:B------:R-:W-:-:S13]  /*00f0*/  ELECT P0, URZ, PT ;  /* 0x0000000000ff782f */ /* 0x000fda0003800000 */
[----:B------:R-:W-:Y:S05]  /*0100*/  @!P0 BRA `(.L_x_2) ;  /* 0x0000000000848947 */ /* 0x000fea0003800000 */
[----:B------:R-:W-:Y:S01]  /*0110*/  UMOV UR5, 0x2 ;  /* 0x0000000200057882 */ /* 0x000fe20000000000 */
[----:B------:R-:W-:Y:S02]  /*0120*/  IMAD.MOV.U32 R4, RZ, RZ, 0x1 ;  /* 0x00000001ff047424 */ /* 0x000fe400078e00ff */
[----:B------:R-:W-:Y:S02]  /*0130*/  IMAD.MOV.U32 R5, RZ, RZ, 0x3 ;  /* 0x00000003ff057424 */ /* 0x000fe400078e00ff */
[----:B------:R-:W-:Y:S04]  /*0140*/  DEPBAR.LE SB1, 0x36 ;  /* 0x00009d800000791a */ /* 0x000fe80000000000 */
[----:B------:R-:W1:Y:S02]  /*0150*/  UTCATOMSWS.FIND_AND_SET.ALIGN UP1, UR5, UR5 ;  /* 0x00000005000575e3 */ /* 0x000e640008020800 */
[----:B-1----:R-:W-:-:S04]  /*0160*/  PLOP3.LUT P0, PT, PT, PT, UP1, 0x80, 0x8 ;  /* 0x000000000008781c */ /* 0x002fc80003f0f018 */
[----:B------:R-:W-:-:S04]  /*0170*/  SEL R0, RZ, 0xffffffff, !P0 ;  /* 0xffffffffff007807 */ /* 0x000fc80004000000 */
[----:B------:R-:W-:Y:S01]  /*0180*/  ISETP.NE.AND P0, PT, R0, RZ, PT ;  /* 0x000000ff0000720c */ /* 0x000fe20003f05270 */
[----:B------:R-:W-:-:S12]  /*0190*/  IMAD.U32 R0, RZ, RZ, UR5 ;  /* 0x00000005ff007e24 */ /* 0x000fd8000f8e00ff */
[----:B------:R-:W-:Y:S05]  /*01a0*/  @P0 BRA `(.L_x_3) ;  /* 0x0000000000240947 */ /* 0x000fea0003800000 */
.L_x_4:
[----:B------:R-:W-:Y:S05]  /*01b0*/  NANOSLEEP 0x64 ;  /* 0x000000640000795d */ /* 0x000fea0003800000 */
[----:B------:R-:W-:-:S05]  /*01c0*/  UMOV UR5, 0x2 ;  /* 0x0000000200057882 */ /* 0x000fca0000000000 */
[----:B------:R-:W-:Y:S04]  /*01d0*/  DEPBAR.LE SB1, 0x36 ;  /* 0x00009d800000791a */ /* 0x000fe80000000000 */
[----:B------:R-:W1:Y:S02]  /*01e0*/  UTCATOMSWS.FIND_AND_SET.ALIGN UP1, UR5, UR5 ;  /* 0x00000005000575e3 */ /* 0x000e640008020800 */
[----:B-1----:R-:W-:-:S04]  /*01f0*/  PLOP3.LUT P0, PT, PT, PT, UP1, 0x80, 0x8 ;  /* 0x000000000008781c */ /* 0x002fc80003f0f018 */
[----:B------:R-:W-:-:S04]  /*0200*/  SEL R0, RZ, 0xffffffff, !P0 ;  /* 0xffffffffff007807 */ /* 0x000fc80004000000 */
[----:B------:R-:W-:Y:S01]  /*0210*/  ISETP.NE.AND P0, PT, R0, RZ, PT ;  /* 0x000000ff0000720c */ /* 0x000fe20003f05270 */
[----:B------:R-:W-:-:S12]  /*0220*/  IMAD.U32 R0, RZ, RZ, UR5 ;  /* 0x00000005ff007e24 */ /* 0x000fd8000f8e00ff */
[----:B------:R-:W-:Y:S05]  /*0230*/  @!P0 BRA `(.L_x_4) ;  /* 0xfffffffc00dc8947 */ /* 0x000fea000383ffff */
.L_x_3:
[C---:B------:R-:W-:Y:S01]  /*0240*/  VIADD R3, R0.reuse, 0x10 ;  /* 0x0000001000037836 */ /* 0x040fe20000000000 */
[----:B------:R-:W-:Y:S01]  /*0250*/  UMOV UR5, 0x50 ;  /* 0x0000005000057882 */ /* 0x000fe20000000000 */
[----:B------:R-:W-:Y:S01]  /*0260*/  SHF.L.U32 R2, R5, R0, RZ ;  /* 0x0000000005027219 */ /* 0x000fe200000006ff */
[----:B------:R-:W-:Y:S01]  /*0270*/  ULEA UR5, UR6, UR5, 0x18 ;  /* 0x0000000506057291 */ /* 0x000fe2000f8ec0ff */
[----:B------:R-:W-:Y:S01]  /*0280*/  IMAD.SHL.U32 R0, R0, 0x20, RZ ;  /* 0x0000002000007824 */ /* 0x000fe200078e00ff */
[----:B------:R-:W-:-:S04]  /*0290*/  SHF.L.U32 R3, R4, R3, RZ ;  /* 0x0000000304037219 */ /* 0x000fc800000006ff */
[----:B------:R-:W-:-:S05]  /*02a0*/  LOP3.LUT R2, R3, R2, RZ, 0xfc, !PT ;  /* 0x0000000203027212 */ /* 0x000fca00078efcff */
[----:B------:R1:W-:Y:S04]  /*02b0*/  ATOMS.OR RZ, [UR5], R2 ;  /* 0x00000002ffff798c */ /* 0x0003e8000b000005 */
[----:B------:R1:W-:Y:S01]  /*02c0*/  STS [UR4], R0 ;  /* 0x00000000ff007988 */ /* 0x0003e20008000804 */
[----:B------:R-:W-:Y:S05]  /*02d0*/  BRA `(.L_x_2) ;  /* 0x0000000000107947 */ /* 0x000fea0003800000 */
.L_x_1:
[----:B------:R-:W-:Y:S01]  /*02e0*/  IMAD.MOV.U32 R0, RZ, RZ, -0x1 ;  /* 0xffffffffff007424 */ /* 0x000fe200078e00ff */
[----:B------:R-:W-:-:S04]  /*02f0*/  MOV R2, 0x320 ;  /* 0x0000032000027802 */ /* 0x000fc80000000f00 */
[----:B------:R1:W-:Y:S03]  /*0300*/  STS [UR4], R0 ;  /* 0x00000000ff007988 */ /* 0x0003e60008000804 */
[----:B-1----:R-:W-:Y:S05]  /*0310*/  CALL.REL.NOINC `($__internal_1_$__cuda_sm10x_tcgen05_guardrail_trap_phase_invalid_during_alloc) ;  /* 0x000000e000987944 */ /* 0x002fea0003c00000 */
.L_x_2:
[----:B------:R-:W-:Y:S05]  /*0320*/  WARPSYNC.ALL ;  /* 0x0000000000007948 */ /* 0x000fea0003800000 */
[----:B------:R-:W-:Y:S01]  /*0330*/  NOP ;  /* 0x0000000000007918 */ /* 0x000fe20000000000 */
.L_x_0:
[----:B------:R-:W2:Y:S01]  /*0340*/  LDC.64 R48, c[0x0][0x398] ;  /* 0x0000e600ff307b82 */ /* 0x000ea20000000a00 */
[----:B------:R-:W3:Y:S01]  /*0350*/  S2R R7, SR_CTAID.X ;  /* 0x0000000000077919 */ /* 0x000ee20000002500 */
[----:B------:R-:W-:Y:S01]  /*0360*/  UMOV UR12, 0x400 ;  /* 0x00000400000c7882 */ /* 0x000fe20000000000 */
[----:B------:R-:W4:Y:S01]  /*0370*/  LDCU UR5, c[0x0][0x3a4] ;  /* 0x00007480ff0577ac */ /* 0x000f220008000800 */
[----:B------:R-:W5:Y:S01]  /*0380*/  S2R R87, SR_TID.X ;  /* 0x0000000000577919 */ /* 0x000f620000002100 */
[----:B------:R-:W1:Y:S03]  /*0390*/  LDCU.128 UR16, c[0x0][0x380] ;  /* 0x00007000ff1077ac */ /* 0x000e660008000c00 */
[----:B------:R-:W1:Y:S02]  /*03a0*/  S2UR UR4, SR_CgaCtaId ;  /* 0x00000000000479c3 */ /* 0x000e640000008800 */
[----:B-12---:R-:W-:Y:S01]  /*03b0*/  VIADD R0, R49, 0x3f ;  /* 0x0000003f31007836 */ /* 0x006fe20000000000 */
[----:B------:R-:W-:-:S04]  /*03c0*/  IABS R61, R48 ;  /* 0x00000030003d7213 */ /* 0x000fc80000000000 */
[----:B------:R-:W-:Y:S01]  /*03d0*/  SHF.R.S32.HI R3, RZ, 0x1f, R0 ;  /* 0x0000001fff037819 */ /* 0x000fe20000011400 */
[----:B------:R-:W-:-:S03]  /*03e0*/  ULEA UR12, UR4, UR12, 0x18 ;  /* 0x0000000c040c7291 */ /* 0x000fc6000f8ec0ff */
[----:B------:R-:W-:Y:S02]  /*03f0*/  LEA.HI R3, R3, R0, RZ, 0x6 ;  /* 0x0000000003037211 */ /* 0x000fe400078f30ff */
[----:B---3--:R-:W-:Y:S02]  /*0400*/  IABS R8, R7 ;  /* 0x0000000700087213 */ /* 0x008fe40000000000 */
[----:B------:R-:W-:Y:S02]  /*0410*/  SHF.R.S32.HI R3, RZ, 0x6, R3 ;  /* 0x00000006ff037819 */ /* 0x000fe40000011403 */
[----:B-----5:R-:W-:-:S03]  /*0420*/  LOP3.LUT R79, R87, 0x3f, RZ, 0xc0, !PT ;  /* 0x0000003f574f7812 */ /* 0x020fc600078ec0ff */
[----:B------:R-:W-:-:S05]  /*0430*/  IMAD.SHL.U32 R4, R3, 0x8, RZ ;  /* 0x0000000803047824 */ /* 0x000fca00078e00ff */
[-C--:B------:R-:W-:Y:S02]  /*0440*/  IABS R5, R4.reuse ;  /* 0x0000000400057213 */ /* 0x080fe40000000000 */
[----:B------:R-:W-:Y:S02]  /*0450*/  IABS R10, R4 ;  /* 0x00000004000a7213 */ /* 0x000fe40000000000 */
[----:B------:R-:W1:Y:S08]  /*0460*/  I2F.RP R0, R5 ;  /* 0x0000000500007306 */ /* 0x000e700000209400 */
[----:B-1----:R-:W1:Y:S02]  /*0470*/  MUFU.RCP R0, R0 ;  /* 0x0000000000007308 */ /* 0x002e640000001000 */
[----:B-1----:R-:W-:-:S02]  /*0480*/  VIADD R2, R0, 0xffffffe ;  /* 0x0ffffffe00027836 */ /* 0x002fc40000000000 */
[----:B------:R-:W-:-:S04]  /*0490*/  IMAD.MOV R0, RZ, RZ, -R10 ;  /* 0x000000ffff007224 */ /* 0x000fc800078e0a0a */
[----:B------:R1:W2:Y:S02]  /*04a0*/  F2I.FTZ.U32.TRUNC.NTZ R3, R2 ;  /* 0x0000000200037305 */ /* 0x0002a4000021f000 */
[----:B-1----:R-:W-:Y:S02]  /*04b0*/  IMAD.MOV.U32 R2, RZ, RZ, RZ ;  /* 0x000000ffff027224 */ /* 0x002fe400078e00ff */
[----:B--2---:R-:W-:-:S04]  /*04c0*/  IMAD.MOV R6, RZ, RZ, -R3 ;  /* 0x000000ffff067224 */ /* 0x004fc800078e0a03 */
[----:B------:R-:W-:Y:S02]  /*04d0*/  IMAD R9, R6, R5, RZ ;  /* 0x0000000506097224 */ /* 0x000fe400078e02ff */
[----:B------:R-:W-:Y:S02]  /*04e0*/  IMAD.MOV.U32 R6, RZ, RZ, R8 ;  /* 0x000000ffff067224 */ /* 0x000fe400078e0008 */
[----:B------:R-:W-:-:S06]  /*04f0*/  IMAD.HI.U32 R3, R3, R9, R2 ;  /* 0x0000000903037227 */ /* 0x000fcc00078e0002 */
[----:B------:R-:W-:-:S04]  /*0500*/  IMAD.HI.U32 R3, R3, R6, RZ ;  /* 0x0000000603037227 */ /* 0x000fc800078e00ff */
[----:B------:R-:W-:Y:S01]  /*0510*/  IMAD R0, R3, R0, R6 ;  /* 0x0000000003007224 */ /* 0x000fe200078e0206 */
[----:B------:R-:W-:Y:S04]  /*0520*/  BAR.SYNC.DEFER_BLOCKING 0x0 ;  /* 0x0000000000007b1d */ /* 0x000fe80000010000 */
[----:B------:R-:W-:-:S13]  /*0530*/  ISETP.GT.U32.AND P1, PT, R5, R0, PT ;  /* 0x000000000500720c */ /* 0x000fda0003f24070 */
[----:B------:R-:W-:Y:S02]  /*0540*/  @!P1 IMAD.IADD R0, R0, 0x1, -R5 ;  /* 0x0000000100009824 */ /* 0x000fe400078e0a05 */
[----:B------:R-:W-:Y:S01]  /*0550*/  @!P1 VIADD R3, R3, 0x1 ;  /* 0x0000000103039836 */ /* 0x000fe20000000000 */
[----:B------:R-:W-:Y:S02]  /*0560*/  ISETP.NE.AND P1, PT, R4, RZ, PT ;  /* 0x000000ff0400720c */ /* 0x000fe40003f25270 */
[----:B------:R-:W-:Y:S02]  /*0570*/  ISETP.GE.U32.AND P0, PT, R0, R5, PT ;  /* 0x000000050000720c */ /* 0x000fe40003f06070 */
[----:B------:R-:W-:-:S04]  /*0580*/  LOP3.LUT R0, R7, R4, RZ, 0x3c, !PT ;  /* 0x0000000407007212 */ /* 0x000fc800078e3cff */
[----:B------:R-:W-:Y:S01]  /*0590*/  ISETP.GE.AND P2, PT, R0, RZ, PT ;  /* 0x000000ff0000720c */ /* 0x000fe20003f46270 */
[----:B------:R-:W-:-:S06]  /*05a0*/  VIADD R0, R48, 0x3f ;  /* 0x0000003f30007836 */ /* 0x000fcc0000000000 */
[----:B------:R-:W-:-:S04]  /*05b0*/  @P0 VIADD R3, R3, 0x1 ;  /* 0x0000000103030836 */ /* 0x000fc80000000000 */
[----:B------:R-:W-:Y:S01]  /*05c0*/  IMAD.MOV.U32 R2, RZ, RZ, R3 ;  /* 0x000000ffff027224 */ /* 0x000fe200078e0003 */
[----:B------:R-:W-:-:S03]  /*05d0*/  SHF.R.S32.HI R3, RZ, 0x1f, R0 ;  /* 0x0000001fff037819 */ /* 0x000fc60000011400 */
[----:B------:R-:W-:Y:S01]  /*05e0*/  @!P2 IMAD.MOV R2, RZ, RZ, -R2 ;  /* 0x000000ffff02a224 */ /* 0x000fe200078e0a02 */
[----:B------:R-:W-:Y:S02]  /*05f0*/  @!P1 LOP3.LUT R2, RZ, R4, RZ, 0x33, !PT ;  /* 0x00000004ff029212 */ /* 0x000fe400078e33ff */
[----:B------:R-:W-:Y:S02]  /*0600*/  LEA.HI R3, R3, R0, RZ, 0x6 ;  /* 0x0000000003037211 */ /* 0x000fe400078f30ff */
[----:B------:R-:W-:Y:S01]  /*0610*/  IABS R0, R49 ;  /* 0x0000003100007213 */ /* 0x000fe20000000000 */
[----:B------:R-:W-:Y:S02]  /*0620*/  IMAD.SHL.U32 R16, R2, 0x8, RZ ;  /* 0x0000000802107824 */ /* 0x000fe400078e00ff */
[----:B------:R-:W-:-:S03]  /*0630*/  IMAD.MOV R2, RZ, RZ, -R2 ;  /* 0x000000ffff027224 */ /* 0x000fc600078e0a02 */
[----:B------:R-:W-:Y:S01]  /*0640*/  LEA.HI.SX32 R3, R3, -R16, 0x1a ;  /* 0x8000001003037211 */ /* 0x000fe200078fd2ff */
[----:B------:R-:W-:Y:S02]  /*0650*/  IMAD R20, R4, R2, R7 ;  /* 0x0000000204147224 */ /* 0x000fe400078e0207 */
[----:B------:R-:W-:Y:S01]  /*0660*/  IMAD.MOV.U32 R2, RZ, RZ, RZ ;  /* 0x000000ffff027224 */ /* 0x000fe200078e00ff */
[----:B------:R-:W-:Y:S01]  /*0670*/  VIMNMX R9, PT, PT, R3, 0x8, PT ;  /* 0x0000000803097848 */ /* 0x000fe20003fe0100 */
[----:B------:R-:W1:Y:S01]  /*0680*/  I2F.RP R7, R0 ;  /* 0x0000000000077306 */ /* 0x000e620000209400 */
[----:B------:R-:W-:Y:S02]  /*0690*/  IABS R4, R20 ;  /* 0x0000001400047213 */ /* 0x000fe40000000000 */
[-C--:B------:R-:W-:Y:S02]  /*06a0*/  IABS R8, R9.reuse ;  /* 0x0000000900087213 */ /* 0x080fe40000000000 */
[----:B------:R-:W-:-:S03]  /*06b0*/  IABS R6, R9 ;  /* 0x0000000900067213 */ /* 0x000fc60000000000 */
[----:B------:R-:W2:Y:S08]  /*06c0*/  I2F.RP R5, R8 ;  /* 0x0000000800057306 */ /* 0x000eb00000209400 */
[----:B-1----:R-:W-:Y:S08]  /*06d0*/  MUFU.RCP R7, R7 ;  /* 0x0000000700077308 */ /* 0x002ff00000001000 */
[----:B--2---:R-:W1:Y:S02]  /*06e0*/  MUFU.RCP R5, R5 ;  /* 0x0000000500057308 */ /* 0x004e640000001000 */
[----:B-1----:R-:W-:-:S06]  /*06f0*/  VIADD R3, R5, 0xffffffe ;  /* 0x0ffffffe05037836 */ /* 0x002fcc0000000000 */
[----:B------:R-:W1:Y:S02]  /*0700*/  F2I.FTZ.U32.TRUNC.NTZ R3, R3 ;  /* 0x0000000300037305 */ /* 0x000e64000021f000 */
[----:B-1----:R-:W-:-:S04]  /*0710*/  IMAD.MOV R11, RZ, RZ, -R3 ;  /* 0x000000ffff0b7224 */ /* 0x002fc800078e0a03 */
[----:B------:R-:W-:Y:S01]  /*0720*/  IMAD R5, R11, R8, RZ ;  /* 0x000000080b057224 */ /* 0x000fe200078e02ff */
[----:B------:R-:W-:-:S03]  /*0730*/  SHF.R.U32.HI R11, RZ, 0x6, R87 ;  /* 0x00000006ff0b7819 */ /* 0x000fc60000011657 */
[----:B------:R-:W-:Y:S01]  /*0740*/  IMAD.HI.U32 R2, R3, R5, R2 ;  /* 0x0000000503027227 */ /* 0x000fe200078e0002 */
[----:B------:R-:W-:-:S03]  /*0750*/  SGXT.U32 R11, R11, 0x1 ;  /* 0x000000010b0b781a */ /* 0x000fc60000000000 */
[----:B------:R-:W-:Y:S01]  /*0760*/  IMAD.MOV.U32 R3, RZ, RZ, R4 ;  /* 0x000000ffff037224 */ /* 0x000fe200078e0004 */
[C---:B------:R-:W-:Y:S01]  /*0770*/  LOP3.LUT R213, R11.reuse, 0x20, RZ, 0xfc, !PT ;  /* 0x000000200bd57812 */ /* 0x040fe200078efcff */
[----:B------:R-:W-:Y:S01]  /*0780*/  IMAD.MOV R4, RZ, RZ, -R6 ;  /* 0x000000ffff047224 */ /* 0x000fe200078e0a06 */
[C---:B------:R-:W-:Y:S01]  /*0790*/  LOP3.LUT R214, R11.reuse, 0x2, RZ, 0xfc, !PT ;  /* 0x000000020bd67812 */ /* 0x040fe200078efcff */
[----:B------:R-:W-:Y:S01]  /*07a0*/  IMAD.HI.U32 R2, R2, R3, RZ ;  /* 0x0000000302027227 */ /* 0x000fe200078e00ff */
[----:B------:R-:W1:Y:S01]  /*07b0*/  I2F.RP R6, R61 ;  /* 0x0000003d00067306 */ /* 0x000e620000209400 */
[C---:B------:R-:W-:Y:S02]  /*07c0*/  LOP3.LUT R212, R11.reuse, 0x22, RZ, 0xfc, !PT ;  /* 0x000000220bd47812 */ /* 0x040fe400078efcff */
[----:B------:R-:W-:Y:S01]  /*07d0*/  IMAD R3, R2, R4, R3 ;  /* 0x0000000402037224 */ /* 0x000fe200078e0203 */
[----:B------:R-:W-:Y:S01]  /*07e0*/  LOP3.LUT R211, R11, 0x4, RZ, 0xfc, !PT ;  /* 0x000000040bd37812 */ /* 0x000fe200078efcff */
[----:B------:R-:W-:Y:S01]  /*07f0*/  VIADD R4, R7, 0xffffffe ;  /* 0x0ffffffe07047836 */ /* 0x000fe20000000000 */
[----:B------:R-:W-:-:S02]  /*0800*/  LOP3.LUT R198, R11, 0x26, RZ, 0xfc, !PT ;  /* 0x000000260bc67812 */ /* 0x000fc400078efcff */
[----:B------:R-:W-:Y:S01]  /*0810*/  ISETP.GT.U32.AND P1, PT, R8, R3, PT ;  /* 0x000000030800720c */ /* 0x000fe20003f24070 */
[----:B------:R2:W3:Y:S01]  /*0820*/  F2I.FTZ.U32.TRUNC.NTZ R5, R4 ;  /* 0x0000000400057305 */ /* 0x0004e2000021f000 */
[C---:B------:R-:W-:Y:S02]  /*0830*/  LOP3.LUT R209, R11.reuse, 0x24, RZ, 0xfc, !PT ;  /* 0x000000240bd17812 */ /* 0x040fe400078efcff */
[C---:B------:R-:W-:Y:S02]  /*0840*/  LOP3.LUT R210, R11.reuse, 0x6, RZ, 0xfc, !PT ;  /* 0x000000060bd27812 */ /* 0x040fe400078efcff */
[C---:B------:R-:W-:Y:S02]  /*0850*/  LOP3.LUT R189, R11.reuse, 0x28, RZ, 0xfc, !PT ;  /* 0x000000280bbd7812 */ /* 0x040fe400078efcff */
[C---:B------:R-:W-:Y:S01]  /*0860*/  LOP3.LUT R191, R11.reuse, 0xa, RZ, 0xfc, !PT ;  /* 0x0000000a0bbf7812 */ /* 0x040fe200078efcff */
[----:B-1----:R-:W1:Y:S01]  /*0870*/  MUFU.RCP R6, R6 ;  /* 0x0000000600067308 */ /* 0x002e620000001000 */
[----:B--2---:R-:W-:Y:S01]  /*0880*/  IMAD.MOV.U32 R4, RZ, RZ, RZ ;  /* 0x000000ffff047224 */ /* 0x004fe200078e00ff */
[----:B------:R-:W-:-:S02]  /*0890*/  LOP3.LUT R196, R11, 0x8, RZ, 0xfc, !PT ;  /* 0x000000080bc47812 */ /* 0x000fc400078efcff */
[----:B------:R-:W-:Y:S01]  /*08a0*/  @!P1 IMAD.IADD R3, R3, 0x1, -R8 ;  /* 0x0000000103039824 */ /* 0x000fe200078e0a08 */
[----:B------:R-:W-:Y:S01]  /*08b0*/  LOP3.LUT R186, R11, 0xe, RZ, 0xfc, !PT ;  /* 0x0000000e0bba7812 */ /* 0x000fe200078efcff */
[----:B------:R-:W-:Y:S01]  /*08c0*/  @!P1 VIADD R2, R2, 0x1 ;  /* 0x0000000102029836 */ /* 0x000fe20000000000 */
[----:B------:R-:W-:Y:S01]  /*08d0*/  ISETP.NE.AND P1, PT, R9, RZ, PT ;  /* 0x000000ff0900720c */ /* 0x000fe20003f25270 */
[--C-:B---3--:R-:W-:Y:S01]  /*08e0*/  IMAD.MOV R7, RZ, RZ, -R5.reuse ;  /* 0x000000ffff077224 */ /* 0x108fe200078e0a05 */
[----:B------:R-:W-:Y:S02]  /*08f0*/  ISETP.GE.U32.AND P0, PT, R3, R8, PT ;  /* 0x000000080300720c */ /* 0x000fe40003f06070 */
[----:B------:R-:W-:Y:S01]  /*0900*/  LOP3.LUT R3, R20, R9, RZ, 0x3c, !PT ;  /* 0x0000000914037212 */ /* 0x000fe200078e3cff */
[----:B------:R-:W-:Y:S01]  /*0910*/  IMAD R7, R7, R0, RZ ;  /* 0x0000000007077224 */ /* 0x000fe200078e02ff */
[----:B------:R-:W-:Y:S02]  /*0920*/  LOP3.LUT R188, R11, 0xc, RZ, 0xfc, !PT ;  /* 0x0000000c0bbc7812 */ /* 0x000fe400078efcff */
[----:B------:R-:W-:Y:S01]  /*0930*/  ISETP.GE.AND P2, PT, R3, RZ, PT ;  /* 0x000000ff0300720c */ /* 0x000fe20003f46270 */
[----:B------:R-:W-:Y:S01]  /*0940*/  IMAD.HI.U32 R5, R5, R7, R4 ;  /* 0x0000000705057227 */ /* 0x000fe200078e0004 */
[----:B------:R-:W-:-:S02]  /*0950*/  LOP3.LUT R187, R11, 0x2a, RZ, 0xfc, !PT ;  /* 0x0000002a0bbb7812 */ /* 0x000fc400078efcff */
[C---:B------:R-:W-:Y:S01]  /*0960*/  LOP3.LUT R179, R11.reuse, 0x10, RZ, 0xfc, !PT ;  /* 0x000000100bb37812 */ /* 0x040fe200078efcff */
[----:B-1----:R-:W-:Y:S01]  /*0970*/  VIADD R6, R6, 0xffffffe ;  /* 0x0ffffffe06067836 */ /* 0x002fe20000000000 */
[C---:B------:R-:W-:Y:S01]  /*0980*/  LOP3.LUT R180, R11.reuse, 0x2e, RZ, 0xfc, !PT ;  /* 0x0000002e0bb47812 */ /* 0x040fe200078efcff */
[----:B------:R-:W-:Y:S01]  /*0990*/  @P0 VIADD R2, R2, 0x1 ;  /* 0x0000000102020836 */ /* 0x000fe20000000000 */
[C---:B------:R-:W-:Y:S01]  /*09a0*/  LOP3.LUT R181, R11.reuse, 0x2c, RZ, 0xfc, !PT ;  /* 0x0000002c0bb57812 */ /* 0x040fe200078efcff */
[----:B------:R-:W1:Y:S01]  /*09b0*/  F2I.FTZ.U32.TRUNC.NTZ R3, R6 ;  /* 0x0000000600037305 */ /* 0x000e62000021f000 */
[C---:B------:R-:W-:Y:S02]  /*09c0*/  LOP3.LUT R172, R11.reuse, 0x32, RZ, 0xfc, !PT ;  /* 0x000000320bac7812 */ /* 0x040fe400078efcff */
[----:B------:R-:W-:Y:S01]  /*09d0*/  LOP3.LUT R173, R11, 0x30, RZ, 0xfc, !PT ;  /* 0x000000300bad7812 */ /* 0x000fe200078efcff */
[----:B------:R-:W-:Y:S01]  /*09e0*/  @!P2 IMAD.MOV R2, RZ, RZ, -R2 ;  /* 0x000000ffff02a224 */ /* 0x000fe200078e0a02 */
[----:B------:R-:W-:-:S02]  /*09f0*/  @!P1 LOP3.LUT R2, RZ, R9, RZ, 0x33, !PT ;  /* 0x00000009ff029212 */ /* 0x000fc400078e33ff */
[C---:B------:R-:W-:Y:S02]  /*0a00*/  LOP3.LUT R178, R11.reuse, 0x12, RZ, 0xfc, !PT ;  /* 0x000000120bb27812 */ /* 0x040fe400078efcff */
[C---:B------:R-:W-:Y:S01]  /*0a10*/  LOP3.LUT R161, R11.reuse, 0x34, RZ, 0xfc, !PT ;  /* 0x000000340ba17812 */ /* 0x040fe200078efcff */
[----:B------:R-:W-:Y:S01]  /*0a20*/  IMAD.SHL.U32 R8, R2, 0x40, RZ ;  /* 0x0000004002087824 */ /* 0x000fe200078e00ff */
[C---:B------:R-:W-:Y:S01]  /*0a30*/  LOP3.LUT R170, R11.reuse, 0x16, RZ, 0xfc, !PT ;  /* 0x000000160baa7812 */ /* 0x040fe200078efcff */
[----:B------:R-:W-:Y:S01]  /*0a40*/  IMAD.MOV R4, RZ, RZ, -R2 ;  /* 0x000000ffff047224 */ /* 0x000fe200078e0a02 */
[----:B------:R-:W-:Y:S02]  /*0a50*/  LOP3.LUT R171, R11, 0x14, RZ, 0xfc, !PT ;  /* 0x000000140bab7812 */ /* 0x000fe400078efcff */
[C-C-:B------:R-:W-:Y:S01]  /*0a60*/  LOP3.LUT R52, R8.reuse, 0x2, R11.reuse, 0xfe, !PT ;  /* 0x0000000208347812 */ /* 0x140fe200078efe0b */
[----:B------:R-:W-:Y:S01]  /*0a70*/  IMAD R4, R9, R4, R20 ;  /* 0x0000000409047224 */ /* 0x000fe200078e0214 */
[----:B------:R-:W-:Y:S01]  /*0a80*/  LOP3.LUT R50, R8, 0x4, R11, 0xfe, !PT ;  /* 0x0000000408327812 */ /* 0x000fe200078efe0b */
[----:B-1----:R-:W-:Y:S01]  /*0a90*/  IMAD.MOV R2, RZ, RZ, -R3 ;  /* 0x000000ffff027224 */ /* 0x002fe200078e0a03 */
[----:B------:R-:W-:Y:S01]  /*0aa0*/  IABS R12, R52 ;  /* 0x00000034000c7213 */ /* 0x000fe20000000000 */
[----:B------:R-:W-:Y:S01]  /*0ab0*/  IMAD.IADD R4, R16, 0x1, R4 ;  /* 0x0000000110047824 */ /* 0x000fe200078e0204 */
[----:B------:R-:W-:Y:S01]  /*0ac0*/  IABS R14, R50 ;  /* 0x00000032000e7213 */ /* 0x000fe20000000000 */
[----:B------:R-:W-:Y:S01]  /*0ad0*/  IMAD.MOV.U32 R20, RZ, RZ, R2 ;  /* 0x000000ffff147224 */ /* 0x000fe200078e0002 */
[C-C-:B------:R-:W-:Y:S01]  /*0ae0*/  LOP3.LUT R40, R8.reuse, 0xc, R11.reuse, 0xfe, !PT ;  /* 0x0000000c08287812 */ /* 0x140fe200078efe0b */
[----:B------:R-:W-:Y:S01]  /*0af0*/  IMAD.HI.U32 R7, R5, R12, RZ ;  /* 0x0000000c05077227 */ /* 0x000fe200078e00ff */
[----:B------:R-:W-:-:S02]  /*0b00*/  LOP3.LUT R30, R8, 0x16, R11, 0xfe, !PT ;  /* 0x00000016081e7812 */ /* 0x000fc400078efe0b */
[----:B------:R-:W-:Y:S01]  /*0b10*/  IABS R21, R40 ;  /* 0x0000002800157213 */ /* 0x000fe20000000000 */
[C---:B------:R-:W-:Y:S01]  /*0b20*/  IMAD.HI.U32 R9, R5.reuse, R14, RZ ;  /* 0x0000000e05097227 */ /* 0x040fe200078e00ff */
[----:B------:R-:W-:Y:S02]  /*0b30*/  IABS R31, R30 ;  /* 0x0000001e001f7213 */ /* 0x000fe40000000000 */
[C---:B------:R-:W-:Y:S01]  /*0b40*/  LOP3.LUT R18, R8.reuse, 0x20, R11, 0xfe, !PT ;  /* 0x0000002008127812 */ /* 0x040fe200078efe0b */
[----:B------:R-:W-:Y:S01]  /*0b50*/  IMAD.MOV R7, RZ, RZ, -R7 ;  /* 0x000000ffff077224 */ /* 0x000fe200078e0a07 */
[----:B------:R-:W-:Y:S01]  /*0b60*/  LOP3.LUT R204, R8, 0x2a, R11, 0xfe, !PT ;  /* 0x0000002a08cc7812 */ /* 0x000fe200078efe0b */
[----:B------:R-:W-:Y:S01]  /*0b70*/  IMAD.MOV R17, RZ, RZ, -R9 ;  /* 0x000000ffff117224 */ /* 0x000fe200078e0a09 */
[----:B------:R-:W-:Y:S01]  /*0b80*/  IABS R41, R18 ;  /* 0x0000001200297213 */ /* 0x000fe20000000000 */
[----:B------:R-:W-:Y:S01]  /*0b90*/  IMAD R9, R0, R7, R12 ;  /* 0x0000000700097224 */ /* 0x000fe200078e020c */
[----:B------:R-:W-:Y:S01]  /*0ba0*/  IABS R53, R204 ;  /* 0x000000cc00357213 */ /* 0x000fe20000000000 */
[----:B------:R-:W-:Y:S01]  /*0bb0*/  IMAD.HI.U32 R12, R5, R21, RZ ;  /* 0x00000015050c7227 */ /* 0x000fe200078e00ff */
[----:B------:R-:W-:-:S02]  /*0bc0*/  LOP3.LUT R54, R8, R11, RZ, 0xfc, !PT ;  /* 0x0000000b08367212 */ /* 0x000fc400078efcff */
[C-C-:B------:R-:W-:Y:S01]  /*0bd0*/  LOP3.LUT R192, R8.reuse, 0x3e, R11.reuse, 0xfe, !PT ;  /* 0x0000003e08c07812 */ /* 0x140fe200078efe0b */
[----:B------:R-:W-:Y:S01]  /*0be0*/  IMAD.MOV R12, RZ, RZ, -R12 ;  /* 0x000000ffff0c7224 */ /* 0x000fe200078e0a0c */
[----:B------:R-:W-:Y:S01]  /*0bf0*/  IABS R10, R54 ;  /* 0x00000036000a7213 */ /* 0x000fe20000000000 */
[----:B------:R-:W-:Y:S01]  /*0c00*/  IMAD.MOV.U32 R2, RZ, RZ, RZ ;  /* 0x000000ffff027224 */ /* 0x000fe200078e00ff */
[----:B------:R-:W-:Y:S01]  /*0c10*/  LOP3.LUT R42, R8, 0xa, R11, 0xfe, !PT ;  /* 0x0000000a082a7812 */ /* 0x000fe200078efe0b */
[----:B------:R-:W-:Y:S01]  /*0c20*/  IMAD R21, R0, R12, R21 ;  /* 0x0000000c00157224 */ /* 0x000fe200078e0215 */
[----:B------:R-:W-:Y:S01]  /*0c30*/  IABS R75, R192 ;  /* 0x000000c0004b7213 */ /* 0x000fe20000000000 */
[C---:B------:R-:W-:Y:S01]  /*0c40*/  IMAD.HI.U32 R12, R5.reuse, R31, RZ ;  /* 0x0000001f050c7227 */ /* 0x040fe200078e00ff */
[C-C-:B------:R-:W-:Y:S01]  /*0c50*/  LOP3.LUT R46, R8.reuse, 0x6, R11.reuse, 0xfe, !PT ;  /* 0x00000006082e7812 */ /* 0x140fe200078efe0b */
[----:B------:R-:W-:Y:S01]  /*0c60*/  STL [R1+0x40], R54 ;  /* 0x0000403601007387 */ /* 0x000fe20000100800 */
[C-C-:B------:R-:W-:Y:S01]  /*0c70*/  LOP3.LUT R44, R8.reuse, 0x8, R11.reuse, 0xfe, !PT ;  /* 0x00000008082c7812 */ /* 0x140fe200078efe0b */
[----:B------:R-:W-:Y:S01]  /*0c80*/  IMAD.MOV R12, RZ, RZ, -R12 ;  /* 0x000000ffff0c7224 */ /* 0x000fe200078e0a0c */
[----:B------:R-:W-:Y:S01]  /*0c90*/  LOP3.LUT R38, R8, 0xe, R11, 0xfe, !PT ;  /* 0x0000000e08267812 */ /* 0x000fe200078efe0b */
[----:B------:R-:W-:Y:S01]  /*0ca0*/  IMAD R13, R20, R61, RZ ;  /* 0x0000003d140d7224 */ /* 0x000fe200078e02ff */
[----:B------:R-:W-:Y:S01]  /*0cb0*/  IABS R19, R42 ;  /* 0x0000002a00137213 */ /* 0x000fe20000000000 */
[----:B------:R-:W-:Y:S01]  /*0cc0*/  IMAD R31, R0, R12, R31 ;  /* 0x0000000c001f7224 */ /* 0x000fe200078e021f */
[C-C-:B------:R-:W-:Y:S01]  /*0cd0*/  LOP3.LUT R36, R8.reuse, 0x10, R11.reuse, 0xfe, !PT ;  /* 0x0000001008247812 */ /* 0x140fe200078efe0b */
[C---:B------:R-:W-:Y:S01]  /*0ce0*/  IMAD.HI.U32 R12, R5.reuse, R41, RZ ;  /* 0x00000029050c7227 */ /* 0x040fe200078e00ff */
[C-C-:B------:R-:W-:Y:S01]  /*0cf0*/  LOP3.LUT R34, R8.reuse, 0x12, R11.reuse, 0xfe, !PT ;  /* 0x0000001208227812 */ /* 0x140fe200078efe0b */
[----:B------:R-:W-:Y:S01]  /*0d00*/  STL [R1+0x3c], R52 ;  /* 0x00003c3401007387 */ /* 0x000fe20000100800 */
[C-C-:B------:R-:W-:Y:S01]  /*0d10*/  LOP3.LUT R32, R8.reuse, 0x14, R11.reuse, 0xfe, !PT ;  /* 0x0000001408207812 */ /* 0x140fe200078efe0b */
[----:B------:R-:W-:Y:S01]  /*0d20*/  IMAD.MOV R12, RZ, RZ, -R12 ;  /* 0x000000ffff0c7224 */ /* 0x000fe200078e0a0c */
[----:B------:R-:W-:Y:S01]  /*0d30*/  LOP3.LUT R28, R8, 0x18, R11, 0xfe, !PT ;  /* 0x00000018081c7812 */ /* 0x000fe200078efe0b */
[----:B------:R-:W-:Y:S01]  /*0d40*/  IMAD R56, R4, 0x40, R79 ;  /* 0x0000004004387824 */ /* 0x000fe200078e024f */
[----:B------:R-:W-:Y:S01]  /*0d50*/  LOP3.LUT R26, R8, 0x1a, R11, 0xfe, !PT ;  /* 0x0000001a081a7812 */ /* 0x000fe200078efe0b */
[----:B------:R-:W-:Y:S01]  /*0d60*/  IMAD R41, R0, R12, R41 ;  /* 0x0000000c00297224 */ /* 0x000fe200078e0229 */
[C-C-:B------:R-:W-:Y:S01]  /*0d70*/  LOP3.LUT R24, R8.reuse, 0x1c, R11.reuse, 0xfe, !PT ;  /* 0x0000001c08187812 */ /* 0x140fe200078efe0b */
[----:B------:R-:W-:Y:S01]  /*0d80*/  IMAD.HI.U32 R12, R5, R53, RZ ;  /* 0x00000035050c7227 */ /* 0x000fe200078e00ff */
[C-C-:B------:R-:W-:Y:S01]  /*0d90*/  LOP3.LUT R22, R8.reuse, 0x1e, R11.reuse, 0xfe, !PT ;  /* 0x0000001e08167812 */ /* 0x140fe200078efe0b */
[----:B------:R-:W-:Y:S01]  /*0da0*/  STL [R1+0x38], R50 ;  /* 0x0000383201007387 */ /* 0x000fe20000100800 */
[C-C-:B------:R-:W-:Y:S01]  /*0db0*/  LOP3.LUT R208, R8.reuse, 0x22, R11.reuse, 0xfe, !PT ;  /* 0x0000002208d07812 */ /* 0x140fe200078efe0b */
[----:B------:R-:W-:Y:S01]  /*0dc0*/  IMAD.MOV R12, RZ, RZ, -R12 ;  /* 0x000000ffff0c7224 */ /* 0x000fe200078e0a0c */
[C---:B------:R-:W-:Y:S01]  /*0dd0*/  LOP3.LUT R207, R8.reuse, 0x24, R11, 0xfe, !PT ;  /* 0x0000002408cf7812 */ /* 0x040fe200078efe0b */
[----:B------:R-:W-:Y:S01]  /*0de0*/  IMAD.HI.U32 R2, R3, R13, R2 ;  /* 0x0000000d03027227 */ /* 0x000fe200078e0002 */
[C-C-:B------:R-:W-:Y:S01]  /*0df0*/  LOP3.LUT R206, R8.reuse, 0x26, R11.reuse, 0xfe, !PT ;  /* 0x0000002608ce7812 */ /* 0x140fe200078efe0b */
[----:B------:R-:W-:Y:S01]  /*0e00*/  STL [R1+0x34], R46 ;  /* 0x0000342e01007387 */ /* 0x000fe20000100800 */
[----:B------:R-:W-:Y:S01]  /*0e10*/  LOP3.LUT R205, R8, 0x28, R11, 0xfe, !PT ;  /* 0x0000002808cd7812 */ /* 0x000fe200078efe0b */
[----:B------:R-:W-:Y:S01]  /*0e20*/  IMAD R53, R0, R12, R53 ;  /* 0x0000000c00357224 */ /* 0x000fe200078e0235 */
[----:B------:R-:W-:Y:S01]  /*0e30*/  IABS R12, R56 ;  /* 0x00000038000c7213 */ /* 0x000fe20000000000 */
[----:B------:R-:W-:Y:S01]  /*0e40*/  IMAD.HI.U32 R6, R5, R10, RZ ;  /* 0x0000000a05067227 */ /* 0x000fe200078e00ff */
[C-C-:B------:R-:W-:Y:S01]  /*0e50*/  LOP3.LUT R203, R8.reuse, 0x2c, R11.reuse, 0xfe, !PT ;  /* 0x0000002c08cb7812 */ /* 0x140fe200078efe0b */
[----:B------:R-:W-:Y:S01]  /*0e60*/  STL [R1+0x30], R44 ;  /* 0x0000302c01007387 */ /* 0x000fe20000100800 */
[--C-:B------:R-:W-:Y:S01]  /*0e70*/  LOP3.LUT R202, R8, 0x2e, R11.reuse, 0xfe, !PT ;  /* 0x0000002e08ca7812 */ /* 0x100fe200078efe0b */
[----:B------:R-:W-:Y:S01]  /*0e80*/  IMAD.HI.U32 R2, R2, R12, RZ ;  /* 0x0000000c02027227 */ /* 0x000fe200078e00ff */
[C-C-:B------:R-:W-:Y:S01]  /*0e90*/  LOP3.LUT R201, R8.reuse, 0x30, R11.reuse, 0xfe, !PT ;  /* 0x0000003008c97812 */ /* 0x140fe200078efe0b */
[----:B------:R-:W-:Y:S01]  /*0ea0*/  STL [R1+0x2c], R42 ;  /* 0x00002c2a01007387 */ /* 0x000fe20000100800 */
[C-C-:B------:R-:W-:Y:S01]  /*0eb0*/  LOP3.LUT R200, R8.reuse, 0x32, R11.reuse, 0xfe, !PT ;  /* 0x0000003208c87812 */ /* 0x140fe200078efe0b */
[----:B------:R-:W-:Y:S01]  /*0ec0*/  IMAD.MOV R2, RZ, RZ, -R2 ;  /* 0x000000ffff027224 */ /* 0x000fe200078e0a02 */
[C-C-:B------:R-:W-:Y:S01]  /*0ed0*/  LOP3.LUT R199, R8.reuse, 0x34, R11.reuse, 0xfe, !PT ;  /* 0x0000003408c77812 */ /* 0x140fe200078efe0b */
[----:B------:R-:W-:Y:S01]  /*0ee0*/  IMAD.MOV R15, RZ, RZ, -R6 ;  /* 0x000000ffff0f7224 */ /* 0x000fe200078e0a06 */
[C-C-:B------:R-:W-:Y:S01]  /*0ef0*/  LOP3.LUT R197, R8.reuse, 0x36, R11.reuse, 0xfe, !PT ;  /* 0x0000003608c57812 */ /* 0x140fe200078efe0b */
[C---:B------:R-:W-:Y:S01]  /*0f00*/  IMAD R2, R61.reuse, R2, R12 ;  /* 0x000000023d027224 */ /* 0x040fe200078e020c */
[--C-:B------:R-:W-:Y:S01]  /*0f10*/  LOP3.LUT R195, R8, 0x38, R11.reuse, 0xfe, !PT ;  /* 0x0000003808c37812 */ /* 0x100fe200078efe0b */
[----:B------:R-:W-:Y:S01]  /*0f20*/  IMAD R3, R0, R15, R10 ;  /* 0x0000000f00037224 */ /* 0x000fe200078e020a */
[--C-:B------:R-:W-:Y:S01]  /*0f30*/  LOP3.LUT R194, R8, 0x3a, R11.reuse, 0xfe, !PT ;  /* 0x0000003a08c27812 */ /* 0x100fe200078efe0b */
[----:B------:R-:W-:Y:S01]  /*0f40*/  IMAD R13, R0, R17, R14 ;  /* 0x00000011000d7224 */ /* 0x000fe200078e020e */
[----:B------:R-:W-:Y:S01]  /*0f50*/  ISETP.GT.U32.AND P0, PT, R61, R2, PT ;  /* 0x000000023d00720c */ /* 0x000fe20003f04070 */
[C---:B------:R-:W-:Y:S01]  /*0f60*/  IMAD.HI.U32 R10, R5.reuse, R19, RZ ;  /* 0x00000013050a7227 */ /* 0x040fe200078e00ff */
[----:B------:R-:W-:Y:S01]  /*0f70*/  LOP3.LUT R193, R8, 0x3c, R11, 0xfe, !PT ;  /* 0x0000003c08c17812 */ /* 0x000fe200078efe0b */
[----:B------:R-:W-:Y:S01]  /*0f80*/  STL [R1+0x28], R40 ;  /* 0x0000282801007387 */ /* 0x000fe20000100800 */
[----:B------:R-:W-:Y:S01]  /*0f90*/  IABS R15, R46 ;  /* 0x0000002e000f7213 */ /* 0x000fe20000000000 */
[C---:B------:R-:W-:Y:S01]  /*0fa0*/  IMAD.HI.U32 R8, R5.reuse, R75, RZ ;  /* 0x0000004b05087227 */ /* 0x040fe200078e00ff */
[----:B------:R-:W-:Y:S01]  /*0fb0*/  IABS R17, R44 ;  /* 0x0000002c00117213 */ /* 0x000fe20000000000 */
[----:B------:R-:W-:Y:S01]  /*0fc0*/  STL [R1+0x24], R38 ;  /* 0x0000242601007387 */ /* 0x000fe20000100800 */
[----:B------:R-:W-:Y:S01]  /*0fd0*/  IABS R23, R38 ;  /* 0x0000002600177213 */ /* 0x000fe20000000000 */
[----:B------:R-:W-:Y:S01]  /*0fe0*/  IMAD.MOV R8, RZ, RZ, -R8 ;  /* 0x000000ffff087224 */ /* 0x000fe200078e0a08 */
[C---:B------:R-:W-:Y:S01]  /*0ff0*/  ISETP.GT.U32.AND P5, PT, R0.reuse, R3, PT ;  /* 0x000000030000720c */ /* 0x040fe20003fa4070 */
[----:B------:R-:W-:Y:S01]  /*1000*/  IMAD.MOV R10, RZ, RZ, -R10 ;  /* 0x000000ffff0a7224 */ /* 0x000fe200078e0a0a */
[----:B------:R-:W-:Y:S01]  /*1010*/  ISETP.GT.U32.AND P3, PT, R0, R13, PT ;  /* 0x0000000d0000720c */ /* 0x000fe20003f64070 */
[----:B------:R-:W-:Y:S01]  /*1020*/  @!P0 IMAD.IADD R2, R2, 0x1, -R61 ;  /* 0x0000000102028824 */ /* 0x000fe200078e0a3d */
[C---:B------:R-:W-:Y:S01]  /*1030*/  ISETP.GT.U32.AND P4, PT, R0.reuse, R9, PT ;  /* 0x000000090000720c */ /* 0x040fe20003f84070 */
[C---:B------:R-:W-:Y:S01]  /*1040*/  IMAD R75, R0.reuse, R8, R75 ;  /* 0x00000008004b7224 */ /* 0x040fe200078e024b */
[----:B------:R-:W-:Y:S01]  /*1050*/  IABS R27, R34 ;  /* 0x00000022001b7213 */ /* 0x000fe20000000000 */
[----:B------:R-:W-:Y:S01]  /*1060*/  IMAD.HI.U32 R6, R5, R15, RZ ;  /* 0x0000000f05067227 */ /* 0x000fe200078e00ff */
[----:B------:R-:W-:Y:S01]  /*1070*/  ISETP.GT.U32.AND P0, PT, R61, R2, PT ;  /* 0x000000023d00720c */ /* 0x000fe20003f04070 */
[----:B------:R-:W-:Y:S01]  /*1080*/  STL [R1+0x20], R36 ;  /* 0x0000202401007387 */ /* 0x000fe20000100800 */
[C---:B------:R-:W-:Y:S01]  /*1090*/  ISETP.GT.U32.AND P2, PT, R0.reuse, R75, PT ;  /* 0x0000004b0000720c */ /* 0x040fe20003f44070 */
[C---:B------:R-:W-:Y:S01]  /*10a0*/  IMAD.HI.U32 R7, R5.reuse, R17, RZ ;  /* 0x0000001105077227 */ /* 0x040fe200078e00ff */
[----:B------:R-:W-:Y:S01]  /*10b0*/  IABS R25, R36 ;  /* 0x0000002400197213 */ /* 0x000fe20000000000 */
[----:B------:R-:W-:Y:S01]  /*10c0*/  STL [R1+0x1c], R34 ;  /* 0x00001c2201007387 */ /* 0x000fe20000100800 */
[----:B------:R-:W-:Y:S01]  /*10d0*/  IABS R29, R32 ;  /* 0x00000020001d7213 */ /* 0x000fe20000000000 */
[C---:B------:R-:W-:Y:S01]  /*10e0*/  IMAD R19, R0.reuse, R10, R19 ;  /* 0x0000000a00137224 */ /* 0x040fe200078e0213 */
[----:B------:R-:W-:Y:S01]  /*10f0*/  IABS R33, R28 ;  /* 0x0000001c00217213 */ /* 0x000fe20000000000 */
[----:B------:R-:W-:Y:S01]  /*1100*/  IMAD.MOV R6, RZ, RZ, -R6 ;  /* 0x000000ffff067224 */ /* 0x000fe200078e0a06 */
[----:B------:R-:W-:Y:S01]  /*1110*/  IABS R35, R26 ;  /* 0x0000001a00237213 */ /* 0x000fe20000000000 */
[----:B------:R-:W-:Y:S01]  /*1120*/  IMAD.MOV R7, RZ, RZ, -R7 ;  /* 0x000000ffff077224 */ /* 0x000fe200078e0a07 */
[C---:B------:R-:W-:Y:S01]  /*1130*/  ISETP.GT.U32.AND P1, PT, R0.reuse, R19, PT ;  /* 0x000000130000720c */ /* 0x040fe20003f24070 */
[----:B------:R-:W-:Y:S01]  /*1140*/  IMAD.HI.U32 R14, R5, R23, RZ ;  /* 0x00000017050e7227 */ /* 0x000fe200078e00ff */
[----:B------:R-:W-:Y:S01]  /*1150*/  IABS R37, R24 ;  /* 0x0000001800257213 */ /* 0x000fe20000000000 */
[----:B------:R-:W-:Y:S01]  /*1160*/  STL [R1+0x18], R32 ;  /* 0x0000182001007387 */ /* 0x000fe20000100800 */
[----:B------:R-:W-:Y:S01]  /*1170*/  IABS R39, R22 ;  /* 0x0000001600277213 */ /* 0x000fe20000000000 */
[C---:B------:R-:W-:Y:S01]  /*1180*/  IMAD R15, R0.reuse, R6, R15 ;  /* 0x00000006000f7224 */ /* 0x040fe200078e020f */
[----:B------:R-:W-:Y:S01]  /*1190*/  IABS R43, R208 ;  /* 0x000000d0002b7213 */ /* 0x000fe20000000000 */
[----:B------:R-:W-:Y:S01]  /*11a0*/  IMAD R17, R0, R7, R17 ;  /* 0x0000000700117224 */ /* 0x000fe200078e0211 */
[----:B------:R-:W-:Y:S01]  /*11b0*/  IABS R45, R207 ;  /* 0x000000cf002d7213 */ /* 0x000fe20000000000 */
[----:B------:R-:W-:Y:S01]  /*11c0*/  IMAD.MOV R14, RZ, RZ, -R14 ;  /* 0x000000ffff0e7224 */ /* 0x000fe200078e0a0e */
[----:B------:R-:W-:Y:S01]  /*11d0*/  IABS R47, R206 ;  /* 0x000000ce002f7213 */ /* 0x000fe20000000000 */
[----:B------:R-:W-:Y:S01]  /*11e0*/  @!P0 IMAD.IADD R2, R2, 0x1, -R61 ;  /* 0x0000000102028824 */ /* 0x000fe200078e0a3d */
[C---:B------:R-:W-:Y:S01]  /*11f0*/  ISETP.GT.U32.AND P0, PT, R0.reuse, R15, PT ;  /* 0x0000000f0000720c */ /* 0x040fe20003f04070 */
[C---:B------:R-:W-:Y:S01]  /*1200*/  IMAD R23, R0.reuse, R14, R23 ;  /* 0x0000000e00177224 */ /* 0x040fe200078e0217 */
[C---:B------:R-:W-:Y:S01]  /*1210*/  ISETP.GT.U32.AND P6, PT, R0.reuse, R17, PT ;  /* 0x000000110000720c */ /* 0x040fe20003fc4070 */
[--C-:B------:R-:W-:Y:S01]  /*1220*/  @!P2 IMAD.IADD R75, R75, 0x1, -R0.reuse ;  /* 0x000000014b4ba824 */ /* 0x100fe200078e0a00 */
[C---:B------:R-:W-:Y:S01]  /*1230*/  ISETP.GT.U32.AND P2, PT, R0.reuse, R21, PT ;  /* 0x000000150000720c */ /* 0x040fe20003f44070 */
[--C-:B------:R-:W-:Y:S01]  /*1240*/  @!P5 IMAD.IADD R3, R3, 0x1, -R0.reuse ;  /* 0x000000010303d824 */ /* 0x100fe200078e0a00 */
[C---:B------:R-:W-:Y:S01]  /*1250*/  ISETP.GT.U32.AND P5, PT, R0.reuse, R23, PT ;  /* 0x000000170000720c */ /* 0x040fe20003fa4070 */
[--C-:B------:R-:W-:Y:S01]  /*1260*/  @!P3 IMAD.IADD R13, R13, 0x1, -R0.reuse ;  /* 0x000000010d0db824 */ /* 0x100fe200078e0a00 */
[----:B------:R-:W-:Y:S01]  /*1270*/  IABS R51, R205 ;  /* 0x000000cd00337213 */ /* 0x000fe20000000000 */
[--C-:B------:R-:W-:Y:S01]  /*1280*/  @!P1 IMAD.IADD R19, R19, 0x1, -R0.reuse ;  /* 0x0000000113139824 */ /* 0x100fe200078e0a00 */
[C---:B------:R-:W-:Y:S01]  /*1290*/  ISETP.GT.U32.AND P3, PT, R0.reuse, R3, PT ;  /* 0x000000030000720c */ /* 0x040fe20003f64070 */
[----:B------:R-:W-:Y:S01]  /*12a0*/  IMAD.HI.U32 R7, R5, R27, RZ ;  /* 0x0000001b05077227 */ /* 0x000fe200078e00ff */
[C---:B------:R-:W-:Y:S01]  /*12b0*/  ISETP.GT.U32.AND P1, PT, R0.reuse, R13, PT ;  /* 0x0000000d0000720c */ /* 0x040fe20003f24070 */
[----:B------:R-:W1:Y:S01]  /*12c0*/  LDC.64 R60, c[0x0][0x3a8] ;  /* 0x0000ea00ff3c7b82 */ /* 0x000e620000000a00 */
[----:B------:R-:W-:Y:S01]  /*12d0*/  IABS R57, R202 ;  /* 0x000000ca00397213 */ /* 0x000fe20000000000 */
[----:B------:R-:W-:Y:S01]  /*12e0*/  IMAD.MOV R7, RZ, RZ, -R7 ;  /* 0x000000ffff077224 */ /* 0x000fe200078e0a07 */
[----:B------:R-:W-:Y:S01]  /*12f0*/  IABS R59, R201 ;  /* 0x000000c9003b7213 */ /* 0x000fe20000000000 */
[--C-:B------:R-:W-:Y:S01]  /*1300*/  @!P4 IMAD.IADD R9, R9, 0x1, -R0.reuse ;  /* 0x000000010909c824 */ /* 0x100fe200078e0a00 */
[C---:B------:R-:W-:Y:S01]  /*1310*/  ISETP.GT.U32.AND P4, PT, R0.reuse, R75, PT ;  /* 0x0000004b0000720c */ /* 0x040fe20003f84070 */
[--C-:B------:R-:W-:Y:S01]  /*1320*/  @!P0 IMAD.IADD R15, R15, 0x1, -R0.reuse ;  /* 0x000000010f0f8824 */ /* 0x100fe200078e0a00 */
[----:B------:R-:W-:Y:S01]  /*1330*/  IABS R63, R200 ;  /* 0x000000c8003f7213 */ /* 0x000fe20000000000 */
[--C-:B------:R-:W-:Y:S01]  /*1340*/  @!P6 IMAD.IADD R17, R17, 0x1, -R0.reuse ;  /* 0x000000011111e824 */ /* 0x100fe200078e0a00 */
[C---:B------:R-:W-:Y:S01]  /*1350*/  ISETP.GT.U32.AND P0, PT, R0.reuse, R9, PT ;  /* 0x000000090000720c */ /* 0x040fe20003f04070 */
[----:B------:R-:W-:Y:S01]  /*1360*/  IMAD.HI.U32 R6, R5, R25, RZ ;  /* 0x0000001905067227 */ /* 0x000fe200078e00ff */
[----:B------:R-:W-:Y:S01]  /*1370*/  IABS R55, R203 ;  /* 0x000000cb00377213 */ /* 0x000fe20000000000 */
[----:B------:R-:W-:Y:S01]  /*1380*/  STL [R1+0x14], R30 ;  /* 0x0000141e01007387 */ /* 0x000fe20000100800 */
[C---:B------:R-:W-:Y:S01]  /*1390*/  ISETP.GT.U32.AND P6, PT, R0.reuse, R17, PT ;  /* 0x000000110000720c */ /* 0x040fe20003fc4070 */
[C---:B------:R-:W-:Y:S01]  /*13a0*/  IMAD R27, R0.reuse, R7, R27 ;  /* 0x00000007001b7224 */ /* 0x040fe200078e021b */
[----:B------:R-:W-:Y:S01]  /*13b0*/  IABS R65, R199 ;  /* 0x000000c700417213 */ /* 0x000fe20000000000 */
[----:B------:R-:W-:Y:S01]  /*13c0*/  @!P2 IMAD.IADD R21, R21, 0x1, -R0 ;  /* 0x000000011515a824 */ /* 0x000fe200078e0a00 */
[C---:B------:R-:W-:Y:S01]  /*13d0*/  ISETP.GT.U32.AND P2, PT, R0.reuse, R15, PT ;  /* 0x0000000f0000720c */ /* 0x040fe20003f44070 */
[----:B------:R-:W-:Y:S01]  /*13e0*/  IMAD.MOV R6, RZ, RZ, -R6 ;  /* 0x000000ffff067224 */ /* 0x000fe200078e0a06 */
[----:B------:R-:W-:Y:S01]  /*13f0*/  IABS R67, R197 ;  /* 0x000000c500437213 */ /* 0x000fe20000000000 */
[----:B------:R-:W-:Y:S01]  /*1400*/  IMAD.HI.U32 R10, R5, R29, RZ ;  /* 0x0000001d050a7227 */ /* 0x000fe200078e00ff */
[----:B------:R-:W-:Y:S01]  /*1410*/  IABS R69, R195 ;  /* 0x000000c300457213 */ /* 0x000fe20000000000 */
[----:B------:R-:W-:Y:S01]  /*1420*/  STL [R1+0x10], R28 ;  /* 0x0000101c01007387 */ /* 0x000fe20000100800 */
[----:B------:R-:W-:Y:S01]  /*1430*/  IABS R71, R194 ;  /* 0x000000c200477213 */ /* 0x000fe20000000000 */
[--C-:B------:R-:W-:Y:S01]  /*1440*/  @!P5 IMAD.IADD R23, R23, 0x1, -R0.reuse ;  /* 0x000000011717d824 */ /* 0x100fe200078e0a00 */
[C---:B------:R-:W-:Y:S01]  /*1450*/  ISETP.GT.U32.AND P5, PT, R0.reuse, R19, PT ;  /* 0x000000130000720c */ /* 0x040fe20003fa4070 */
[--C-:B------:R-:W-:Y:S01]  /*1460*/  @!P3 IMAD.IADD R3, R3, 0x1, -R0.reuse ;  /* 0x000000010303b824 */ /* 0x100fe200078e0a00 */
[C---:B------:R-:W-:Y:S01]  /*1470*/  ISETP.GT.U32.AND P3, PT, R0.reuse, R21, PT ;  /* 0x000000150000720c */ /* 0x040fe20003f64070 */
[----:B------:R-:W-:Y:S01]  /*1480*/  @!P1 IMAD.IADD R13, R13, 0x1, -R0 ;  /* 0x000000010d0d9824 */ /* 0x000fe200078e0a00 */
[C---:B------:R-:W-:Y:S01]  /*1490*/  ISETP.GT.U32.AND P1, PT, R0.reuse, R27, PT ;  /* 0x0000001b0000720c */ /* 0x040fe20003f24070 */
[----:B------:R-:W-:Y:S01]  /*14a0*/  IMAD R25, R0, R6, R25 ;  /* 0x0000000600197224 */ /* 0x000fe200078e0219 */
[----:B------:R-:W-:Y:S01]  /*14b0*/  IABS R73, R193 ;  /* 0x000000c100497213 */ /* 0x000fe20000000000 */
[----:B------:R-:W-:Y:S01]  /*14c0*/  IMAD.HI.U32 R14, R5, R33, RZ ;  /* 0x00000021050e7227 */ /* 0x000fe200078e00ff */
[----:B------:R-:W-:Y:S01]  /*14d0*/  STL [R1+0xc], R26 ;  /* 0x00000c1a01007387 */ /* 0x000fe20000100800 */
[----:B------:R-:W-:-:S02]  /*14e0*/  LOP3.LUT R159, R11, 0x1a, RZ, 0xfc, !PT ;  /* 0x0000001a0b9f7812 */ /* 0x000fc400078efcff */
[----:B------:R-:W-:Y:S01]  /*14f0*/  IMAD.MOV R10, RZ, RZ, -R10 ;  /* 0x000000ffff0a7224 */ /* 0x000fe200078e0a0a */
[----:B------:R-:W-:Y:S01]  /*1500*/  STL [R1+0x8], R24 ;  /* 0x0000081801007387 */ /* 0x000fe20000100800 */
[----:B------:R-:W-:Y:S01]  /*1510*/  IMAD.HI.U32 R6, R5, R35, RZ ;  /* 0x0000002305067227 */ /* 0x000fe200078e00ff */
[C---:B------:R-:W-:Y:S02]  /*1520*/  LOP3.LUT R58, R11.reuse, 0x18, RZ, 0xfc, !PT ;  /* 0x000000180b3a7812 */ /* 0x040fe400078efcff */
[----:B------:R-:W-:Y:S01]  /*1530*/  STL [R1+0x4], R22 ;  /* 0x0000041601007387 */ /* 0x000fe20000100800 */
[----:B------:R-:W-:Y:S01]  /*1540*/  IMAD.MOV R14, RZ, RZ, -R14 ;  /* 0x000000ffff0e7224 */ /* 0x000fe200078e0a0e */
[C---:B------:R-:W-:Y:S01]  /*1550*/  LOP3.LUT R160, R11.reuse, 0x36, RZ, 0xfc, !PT ;  /* 0x000000360ba07812 */ /* 0x040fe200078efcff */
[----:B------:R-:W-:Y:S01]  /*1560*/  IMAD R29, R0, R10, R29 ;  /* 0x0000000a001d7224 */ /* 0x000fe200078e021d */
[----:B------:R-:W-:Y:S01]  /*1570*/  STL [R1], R18 ;  /* 0x0000001201007387 */ /* 0x000fe20000100800 */
[----:B------:R-:W-:Y:S01]  /*1580*/  IMAD.MOV R6, RZ, RZ, -R6 ;  /* 0x000000ffff067224 */ /* 0x000fe200078e0a06 */
[----:B------:R-:W-:Y:S01]  /*1590*/  LOP3.LUT R152, R11, 0x1c, RZ, 0xfc, !PT ;  /* 0x0000001c0b987812 */ /* 0x000fe200078efcff */
[----:B------:R-:W-:Y:S01]  /*15a0*/  IMAD.HI.U32 R7, R5, R37, RZ ;  /* 0x0000002505077227 */ /* 0x000fe200078e00ff */
[----:B------:R-:W-:Y:S01]  /*15b0*/  STL [R1+0x44], R56 ;  /* 0x0000443801007387 */ /* 0x000fe20000100800 */
[----:B------:R-:W-:-:S02]  /*15c0*/  LOP3.LUT R153, R11, 0x3a, RZ, 0xfc, !PT ;  /* 0x0000003a0b997812 */ /* 0x000fc400078efcff */
[----:B------:R-:W-:Y:S01]  /*15d0*/  IMAD.HI.U32 R10, R5, R39, RZ ;  /* 0x00000027050a7227 */ /* 0x000fe200078e00ff */
[C---:B------:R-:W-:Y:S02]  /*15e0*/  LOP3.LUT R158, R11.reuse, 0x38, RZ, 0xfc, !PT ;  /* 0x000000380b9e7812 */ /* 0x040fe400078efcff */
[C---:B------:R-:W-:Y:S01]  /*15f0*/  LOP3.LUT R80, R11.reuse, 0x3e, RZ, 0xfc, !PT ;  /* 0x0000003e0b507812 */ /* 0x040fe200078efcff */
[C---:B------:R-:W-:Y:S01]  /*1600*/  IMAD R33, R0.reuse, R14, R33 ;  /* 0x0000000e00217224 */ /* 0x040fe200078e0221 */
[C---:B------:R-:W-:Y:S01]  /*1610*/  LOP3.LUT R81, R11.reuse, 0x3c, RZ, 0xfc, !PT ;  /* 0x0000003c0b517812 */ /* 0x040fe200078efcff */
[C---:B------:R-:W-:Y:S01]  /*1620*/  IMAD R35, R0.reuse, R6, R35 ;  /* 0x0000000600237224 */ /* 0x040fe200078e0223 */
[----:B------:R-:W-:Y:S01]  /*1630*/  LOP3.LUT R86, R11, 0x1e, RZ, 0xfc, !PT ;  /* 0x0000001e0b567812 */ /* 0x000fe200078efcff */
[--C-:B------:R-:W-:Y:S01]  /*1640*/  @!P4 IMAD.IADD R75, R75, 0x1, -R0.reuse ;  /* 0x000000014b4bc824 */ /* 0x100fe200078e0a00 */
[C---:B------:R-:W-:Y:S01]  /*1650*/  ISETP.GT.U32.AND P4, PT, R0.reuse, R23, PT ;  /* 0x000000170000720c */ /* 0x040fe20003f84070 */
[--C-:B------:R-:W-:Y:S01]  /*1660*/  @!P0 IMAD.IADD R9, R9, 0x1, -R0.reuse ;  /* 0x0000000109098824 */ /* 0x100fe200078e0a00 */
[C---:B------:R-:W-:Y:S01]  /*1670*/  ISETP.GT.U32.AND P0, PT, R0.reuse, R25, PT ;  /* 0x000000190000720c */ /* 0x040fe20003f04070 */
[--C-:B------:R-:W-:Y:S01]  /*1680*/  @!P2 IMAD.IADD R15, R15, 0x1, -R0.reuse ;  /* 0x000000010f0fa824 */ /* 0x100fe200078e0a00 */
[C---:B------:R-:W-:Y:S01]  /*1690*/  ISETP.GT.U32.AND P2, PT, R0.reuse, R29, PT ;  /* 0x0000001d0000720c */ /* 0x040fe20003f44070 */
[----:B------:R-:W-:Y:S01]  /*16a0*/  @!P6 IMAD.IADD R17, R17, 0x1, -R0 ;  /* 0x000000011111e824 */ /* 0x000fe200078e0a00 */
[----:B------:R-:W-:Y:S01]  /*16b0*/  ISETP.GT.U32.AND P6, PT, R0, R31, PT ;  /* 0x0000001f0000720c */ /* 0x000fe20003fc4070 */
[----:B------:R-:W-:-:S02]  /*16c0*/  IMAD.MOV R7, RZ, RZ, -R7 ;  /* 0x000000ffff077224 */ /* 0x000fc400078e0a07 */
[----:B------:R-:W-:Y:S02]  /*16d0*/  IMAD.MOV R10, RZ, RZ, -R10 ;  /* 0x000000ffff0a7224 */ /* 0x000fe400078e0a0a */
[----:B------:R-:W-:-:S04]  /*16e0*/  IMAD.HI.U32 R14, R5, R43, RZ ;  /* 0x0000002b050e7227 */ /* 0x000fc800078e00ff */
[----:B------:R-:W-:-:S04]  /*16f0*/  IMAD.HI.U32 R6, R5, R45, RZ ;  /* 0x0000002d05067227 */ /* 0x000fc800078e00ff */
[--C-:B------:R-:W-:Y:S01]  /*1700*/  @!P5 IMAD.IADD R19, R19, 0x1, -R0.reuse ;  /* 0x000000011313d824 */ /* 0x100fe200078e0a00 */
[C---:B------:R-:W-:Y:S01]  /*1710*/  ISETP.GT.U32.AND P5, PT, R0.reuse, R33, PT ;  /* 0x000000210000720c */ /* 0x040fe20003fa4070 */
[--C-:B------:R-:W-:Y:S01]  /*1720*/  @!P3 IMAD.IADD R21, R21, 0x1, -R0.reuse ;  /* 0x000000011515b824 */ /* 0x100fe200078e0a00 */
[C---:B------:R-:W-:Y:S01]  /*1730*/  ISETP.GT.U32.AND P3, PT, R0.reuse, R35, PT ;  /* 0x000000230000720c */ /* 0x040fe20003f64070 */
[----:B------:R-:W-:Y:S01]  /*1740*/  @!P1 IMAD.IADD R27, R27, 0x1, -R0 ;  /* 0x000000011b1b9824 */ /* 0x000fe200078e0a00 */
[C---:B------:R-:W-:Y:S01]  /*1750*/  ISETP.GT.U32.AND P1, PT, R0.reuse, R41, PT ;  /* 0x000000290000720c */ /* 0x040fe20003f24070 */
[C---:B------:R-:W-:Y:S02]  /*1760*/  IMAD R37, R0.reuse, R7, R37 ;  /* 0x0000000700257224 */ /* 0x040fe400078e0225 */
[----:B------:R-:W-:Y:S02]  /*1770*/  IMAD R39, R0, R10, R39 ;  /* 0x0000000a00277224 */ /* 0x000fe400078e0227 */
[----:B------:R-:W-:-:S02]  /*1780*/  IMAD.MOV R14, RZ, RZ, -R14 ;  /* 0x000000ffff0e7224 */ /* 0x000fc400078e0a0e */
[----:B------:R-:W-:-:S04]  /*1790*/  IMAD.HI.U32 R7, R5, R47, RZ ;  /* 0x0000002f05077227 */ /* 0x000fc800078e00ff */
[----:B------:R-:W-:-:S04]  /*17a0*/  IMAD.HI.U32 R10, R5, R51, RZ ;  /* 0x00000033050a7227 */ /* 0x000fc800078e00ff */
[----:B------:R-:W-:Y:S02]  /*17b0*/  IMAD.MOV R6, RZ, RZ, -R6 ;  /* 0x000000ffff067224 */ /* 0x000fe400078e0a06 */
[C---:B------:R-:W-:Y:S02]  /*17c0*/  IMAD R43, R0.reuse, R14, R43 ;  /* 0x0000000e002b7224 */ /* 0x040fe400078e022b */
[----:B------:R-:W-:Y:S02]  /*17d0*/  IMAD.MOV R7, RZ, RZ, -R7 ;  /* 0x000000ffff077224 */ /* 0x000fe400078e0a07 */
[----:B------:R-:W-:Y:S02]  /*17e0*/  IMAD.MOV R10, RZ, RZ, -R10 ;  /* 0x000000ffff0a7224 */ /* 0x000fe400078e0a0a */
[C---:B------:R-:W-:Y:S02]  /*17f0*/  IMAD R45, R0.reuse, R6, R45 ;  /* 0x00000006002d7224 */ /* 0x040fe400078e022d */
[----:B------:R-:W-:-:S02]  /*1800*/  IMAD R47, R0, R7, R47 ;  /* 0x00000007002f7224 */ /* 0x000fc400078e022f */
[C---:B------:R-:W-:Y:S02]  /*1810*/  IMAD R51, R0.reuse, R10, R51 ;  /* 0x0000000a00337224 */ /* 0x040fe400078e0233 */
[--C-:B------:R-:W-:Y:S01]  /*1820*/  @!P4 IMAD.IADD R23, R23, 0x1, -R0.reuse ;  /* 0x000000011717c824 */ /* 0x100fe200078e0a00 */
[C---:B------:R-:W-:Y:S01]  /*1830*/  ISETP.GT.U32.AND P4, PT, R0.reuse, R37, PT ;  /* 0x000000250000720c */ /* 0x040fe20003f84070 */
        /* <DEDUP_REMOVED lines=26> */
[----:B------:R-:W-:-:S04]  /*19e0*/  IMAD.HI.U32 R4, R5, R57, RZ ;  /* 0x0000003905047227 */ /* 0x000fc800078e00ff */
[----:B------:R-:W-:-:S04]  /*19f0*/  IMAD.HI.U32 R6, R5, R59, RZ ;  /* 0x0000003b05067227 */ /* 0x000fc800078e00ff */
[----:B------:R-:W-:-:S04]  /*1a00*/  IMAD.HI.U32 R7, R5, R63, RZ ;  /* 0x0000003f05077227 */ /* 0x000fc800078e00ff */
[----:B------:R-:W-:Y:S02]  /*1a10*/  IMAD.MOV R4, RZ, RZ, -R4 ;  /* 0x000000ffff047224 */ /* 0x000fe400078e0a04 */
[----:B------:R-:W-:Y:S02]  /*1a20*/  IMAD.MOV R6, RZ, RZ, -R6 ;  /* 0x000000ffff067224 */ /* 0x000fe400078e0a06 */
[----:B------:R-:W-:Y:S02]  /*1a30*/  IMAD.MOV R7, RZ, RZ, -R7 ;  /* 0x000000ffff077224 */ /* 0x000fe400078e0a07 */
[C---:B------:R-:W-:Y:S02]  /*1a40*/  IMAD R57, R0.reuse, R4, R57 ;  /* 0x0000000400397224 */ /* 0x040fe400078e0239 */
        /* <DEDUP_REMOVED lines=10> */
[C---:B------:R-:W-:Y:S02]  /*1af0*/  IMAD R59, R0.reuse, R6, R59 ;  /* 0x00000006003b7224 */ /* 0x040fe400078e023b */
[C---:B------:R-:W-:Y:S02]  /*1b00*/  IMAD R63, R0.reuse, R7, R63 ;  /* 0x00000007003f7224 */ /* 0x040fe400078e023f */
        /* <DEDUP_REMOVED lines=11> */
[----:B------:R-:W-:-:S04]  /*1bc0*/  IMAD.HI.U32 R5, R5, R73, RZ ;  /* 0x0000004905057227 */ /* 0x000fc800078e00ff */
[----:B------:R-:W-:Y:S02]  /*1bd0*/  IMAD.MOV R4, RZ, RZ, -R4 ;  /* 0x000000ffff047224 */ /* 0x000fe400078e0a04 */
[C---:B------:R-:W-:Y:S02]  /*1be0*/  IMAD R55, R0.reuse, R14, R55 ;  /* 0x0000000e00377224 */ /* 0x040fe400078e0237 */
[C---:B------:R-:W-:Y:S02]  /*1bf0*/  IMAD R65, R0.reuse, R10, R65 ;  /* 0x0000000a00417224 */ /* 0x040fe400078e0241 */
[----:B------:R-:W-:Y:S02]  /*1c00*/  IMAD.MOV R6, RZ, RZ, -R6 ;  /* 0x000000ffff067224 */ /* 0x000fe400078e0a06 */
[----:B------:R-:W-:Y:S02]  /*1c10*/  IMAD.MOV R5, RZ, RZ, -R5 ;  /* 0x000000ffff057224 */ /* 0x000fe400078e0a05 */
[----:B------:R-:W-:-:S02]  /*1c20*/  IMAD R67, R0, R4, R67 ;  /* 0x0000000400437224 */ /* 0x000fc400078e0243 */
[C---:B------:R-:W-:Y:S01]  /*1c30*/  IMAD R69, R0.reuse, R6, R69 ;  /* 0x0000000600457224 */ /* 0x040fe200078e0245 */
[----:B------:R-:W2:Y:S01]  /*1c40*/  LDS R4, [UR12] ;  /* 0x0000000cff047984 */ /* 0x000ea20008000800 */
[C---:B------:R-:W-:Y:S01]  /*1c50*/  IMAD R73, R0.reuse, R5, R73 ;  /* 0x0000000500497224 */ /* 0x040fe200078e0249 */
[----:B------:R-:W-:Y:S01]  /*1c60*/  LOP3.LUT R5, RZ, R49, RZ, 0x33, !PT ;  /* 0x00000031ff057212 */ /* 0x000fe200078e33ff */
        /* <DEDUP_REMOVED lines=15> */
[--C-:B------:R-:W-:Y:S02]  /*1d60*/  @!P0 IMAD.IADD R55, R55, 0x1, -R0.reuse ;  /* 0x0000000137378824 */ /* 0x100fe400078e0a00 */
        /* <DEDUP_REMOVED lines=12> */
[C---:B------:R-:W-:Y:S01]  /*1e30*/  ISETP.GT.U32.AND P1, PT, R0.reuse, R65, PT ;  /* 0x000000410000720c */ /* 0x040fe20003f24070 */
[----:B------:R-:W-:Y:S01]  /*1e40*/  IMAD.MOV.U32 R12, RZ, RZ, R2 ;  /* 0x000000ffff0c7224 */ /* 0x000fe200078e0002 */
[C---:B------:R-:W-:Y:S01]  /*1e50*/  ISETP.GT.U32.AND P6, PT, R0.reuse, R57, PT ;  /* 0x000000390000720c */ /* 0x040fe20003fc4070 */
[--C-:B------:R-:W-:Y:S01]  /*1e60*/  @!P2 IMAD.IADD R53, R53, 0x1, -R0.reuse ;  /* 0x000000013535a824 */ /* 0x100fe200078e0a00 */
[----:B------:R-:W-:Y:S01]  /*1e70*/  ISETP.GT.U32.AND P2, PT, R0, R67, PT ;  /* 0x000000430000720c */ /* 0x000fe20003f44070 */
[--C-:B------:R-:W-:Y:S01]  /*1e80*/  @!P0 IMAD.IADD R71, R71, 0x1, -R0.reuse ;  /* 0x0000000147478824 */ /* 0x100fe200078e0a00 */
[----:B------:R-:W-:Y:S01]  /*1e90*/  ISETP.GE.AND P0, PT, R56, RZ, PT ;  /* 0x000000ff3800720c */ /* 0x000fe20003f06270 */
[--C-:B------:R-:W-:Y:S01]  /*1ea0*/  @!P4 IMAD.IADD R55, R55, 0x1, -R0.reuse ;  /* 0x000000013737c824 */ /* 0x100fe200078e0a00 */
[C---:B------:R-:W-:Y:S01]  /*1eb0*/  ISETP.GT.U32.AND P4, PT, R0.reuse, R69, PT ;  /* 0x000000450000720c */ /* 0x040fe20003f84070 */
[--C-:B------:R-:W-:Y:S01]  /*1ec0*/  @!P5 IMAD.IADD R59, R59, 0x1, -R0.reuse ;  /* 0x000000013b3bd824 */ /* 0x100fe200078e0a00 */
[----:B------:R-:W-:Y:S01]  /*1ed0*/  ISETP.GT.U32.AND P5, PT, R0, R73, PT ;  /* 0x000000490000720c */ /* 0x000fe20003fa4070 */
[--C-:B------:R-:W-:Y:S01]  /*1ee0*/  @!P3 IMAD.IADD R63, R63, 0x1, -R0.reuse ;  /* 0x000000013f3fb824 */ /* 0x100fe200078e0a00 */
[----:B------:R-:W-:Y:S01]  /*1ef0*/  ISETP.NE.AND P3, PT, R48, RZ, PT ;  /* 0x000000ff3000720c */ /* 0x000fe20003f65270 */
[----:B------:R-:W-:Y:S01]  /*1f00*/  @!P1 IMAD.IADD R65, R65, 0x1, -R0 ;  /* 0x0000000141419824 */ /* 0x000fe200078e0a00 */
[----:B------:R-:W-:Y:S01]  /*1f10*/  ISETP.GE.AND P1, PT, R54, RZ, PT ;  /* 0x000000ff3600720c */ /* 0x000fe20003f26270 */
[----:B-1----:R-:W-:Y:S01]  /*1f20*/  IMAD R165, R11, R60, RZ ;  /* 0x0000003c0ba57224 */ /* 0x002fe200078e02ff */
[----:B--2---:R-:W-:Y:S01]  /*1f30*/  R2UR UR9, R4 ;  /* 0x00000000040972ca */ /* 0x004fe200000e0000 */
[----:B------:R-:W-:Y:S01]  /*1f40*/  IMAD.MOV.U32 R4, RZ, RZ, R3 ;  /* 0x000000ffff047224 */ /* 0x000fe200078e0003 */
[----:B------:R-:W1:Y:S01]  /*1f50*/  LDC R7, c[0x0][0x3a0] ;  /* 0x0000e800ff077b82 */ /* 0x000e620000000800 */
[----:B------:R-:W-:Y:S01]  /*1f60*/  @!P0 IMAD.MOV R12, RZ, RZ, -R12 ;  /* 0x000000ffff0c8224 */ /* 0x000fe200078e0a0c */
[----:B------:R-:W-:Y:S01]  /*1f70*/  ISETP.NE.AND P0, PT, R49, RZ, PT ;  /* 0x000000ff3100720c */ /* 0x000fe20003f05270 */
[--C-:B------:R-:W-:Y:S01]  /*1f80*/  @!P2 IMAD.IADD R67, R67, 0x1, -R0.reuse ;  /* 0x000000014343a824 */ /* 0x100fe200078e0a00 */
[----:B------:R-:W-:Y:S01]  /*1f90*/  ISETP.GE.AND P2, PT, R52, RZ, PT ;  /* 0x000000ff3400720c */ /* 0x000fe20003f46270 */
[--C-:B------:R-:W-:Y:S01]  /*1fa0*/  @!P4 IMAD.IADD R69, R69, 0x1, -R0.reuse ;  /* 0x000000014545c824 */ /* 0x100fe200078e0a00 */
[----:B------:R-:W-:Y:S01]  /*1fb0*/  ISETP.GE.AND P4, PT, R50, RZ, PT ;  /* 0x000000ff3200720c */ /* 0x000fe20003f86270 */
[----:B------:R-:W-:Y:S01]  /*1fc0*/  @!P5 IMAD.IADD R73, R73, 0x1, -R0 ;  /* 0x000000014949d824 */ /* 0x000fe200078e0a00 */
[----:B------:R-:W-:Y:S01]  /*1fd0*/  @!P3 LOP3.LUT R12, RZ, R48, RZ, 0x33, !PT ;  /* 0x00000030ff0cb212 */ /* 0x000fe200078e33ff */
[----:B------:R-:W-:Y:S01]  /*1fe0*/  @!P1 IMAD.MOV R4, RZ, RZ, -R4 ;  /* 0x000000ffff049224 */ /* 0x000fe200078e0a04 */
[----:B------:R-:W-:Y:S01]  /*1ff0*/  ISETP.GE.AND P5, PT, R46, RZ, PT ;  /* 0x000000ff2e00720c */ /* 0x000fe20003fa6270 */
[----:B------:R-:W-:Y:S01]  /*2000*/  IMAD R164, R60, 0x2, R165 ;  /* 0x000000023ca47824 */ /* 0x000fe200078e02a5 */
[----:B------:R-:W-:Y:S01]  /*2010*/  ISETP.GE.AND P3, PT, R44, RZ, PT ;  /* 0x000000ff2c00720c */ /* 0x000fe20003f66270 */
[----:B------:R-:W-:Y:S01]  /*2020*/  @!P6 IMAD.IADD R57, R57, 0x1, -R0 ;  /* 0x000000013939e824 */ /* 0x000fe200078e0a00 */
[----:B------:R-:W-:Y:S01]  /*2030*/  ISETP.GE.AND P1, PT, R42, RZ, PT ;  /* 0x000000ff2a00720c */ /* 0x000fe20003f26270 */
[----:B------:R-:W-:Y:S01]  /*2040*/  IMAD R163, R60, 0x2, R164 ;  /* 0x000000023ca37824 */ /* 0x000fe200078e02a4 */
[----:B------:R-:W-:Y:S01]  /*2050*/  ISETP.GT.U32.AND P6, PT, R0, R71, PT ;  /* 0x000000470000720c */ /* 0x000fe20003fc4070 */
[----:B------:R-:W-:Y:S01]  /*2060*/  @!P2 IMAD.MOV R9, RZ, RZ, -R9 ;  /* 0x000000ffff09a224 */ /* 0x000fe200078e0a09 */
[----:B------:R-:W-:Y:S01]  /*2070*/  ISETP.GE.AND P2, PT, R40, RZ, PT ;  /* 0x000000ff2800720c */ /* 0x000fe20003f46270 */
[----:B------:R-:W-:Y:S01]  /*2080*/  @!P4 IMAD.MOV R13, RZ, RZ, -R13 ;  /* 0x000000ffff0dc224 */ /* 0x000fe200078e0a0d */
[----:B------:R-:W-:Y:S01]  /*2090*/  ISETP.GE.AND P4, PT, R38, RZ, PT ;  /* 0x000000ff2600720c */ /* 0x000fe20003f86270 */
[----:B------:R-:W-:Y:S01]  /*20a0*/  IMAD R162, R60, 0x2, R163 ;  /* 0x000000023ca27824 */ /* 0x000fe200078e02a3 */
[C---:B------:R-:W-:Y:S01]  /*20b0*/  SEL R190, R5.reuse, R4, !P0 ;  /* 0x0000000405be7207 */ /* 0x040fe20004000000 */
[----:B------:R-:W-:Y:S01]  /*20c0*/  @!P5 IMAD.MOV R15, RZ, RZ, -R15 ;  /* 0x000000ffff0fd224 */ /* 0x000fe200078e0a0f */
[----:B------:R-:W-:Y:S01]  /*20d0*/  ISETP.GE.AND P5, PT, R36, RZ, PT ;  /* 0x000000ff2400720c */ /* 0x000fe20003fa6270 */
[----:B------:R-:W-:Y:S01]  /*20e0*/  @!P3 IMAD.MOV R17, RZ, RZ, -R17 ;  /* 0x000000ffff11b224 */ /* 0x000fe200078e0a11 */
[----:B------:R-:W-:Y:S01]  /*20f0*/  ISETP.GE.AND P3, PT, R34, RZ, PT ;  /* 0x000000ff2200720c */ /* 0x000fe20003f66270 */
[----:B------:R-:W-:Y:S01]  /*2100*/  @!P1 IMAD.MOV R19, RZ, RZ, -R19 ;  /* 0x000000ffff139224 */ /* 0x000fe200078e0a13 */
[----:B------:R-:W-:Y:S01]  /*2110*/  ISETP.GE.AND P1, PT, R32, RZ, PT ;  /* 0x000000ff2000720c */ /* 0x000fe20003f26270 */
[----:B------:R-:W-:Y:S01]  /*2120*/  IMAD R77, R60, 0x2, R162 ;  /* 0x000000023c4d7824 */ /* 0x000fe200078e02a2 */
[----:B------:R-:W-:Y:S01]  /*2130*/  SEL R10, R5, R9, !P0 ;  /* 0x00000009050a7207 */ /* 0x000fe20004000000 */
[----:B------:R-:W-:Y:S01]  /*2140*/  @!P2 IMAD.MOV R21, RZ, RZ, -R21 ;  /* 0x000000ffff15a224 */ /* 0x000fe200078e0a15 */
[----:B------:R-:W-:Y:S01]  /*2150*/  ISETP.GE.AND P2, PT, R30, RZ, PT ;  /* 0x000000ff1e00720c */ /* 0x000fe20003f46270 */
[----:B------:R-:W-:Y:S01]  /*2160*/  @!P4 IMAD.MOV R23, RZ, RZ, -R23 ;  /* 0x000000ffff17c224 */ /* 0x000fe200078e0a17 */
[----:B------:R-:W-:Y:S01]  /*2170*/  ISETP.GE.AND P4, PT, R28, RZ, PT ;  /* 0x000000ff1c00720c */ /* 0x000fe20003f86270 */
[----:B------:R-:W-:Y:S01]  /*2180*/  @!P6 IMAD.IADD R71, R71, 0x1, -R0 ;  /* 0x000000014747e824 */ /* 0x000fe200078e0a00 */
[----:B------:R-:W-:Y:S01]  /*2190*/  ISETP.GE.AND P6, PT, R192, RZ, PT ;  /* 0x000000ffc000720c */ /* 0x000fe20003fc6270 */
[----:B------:R-:W-:Y:S01]  /*21a0*/  @!P5 IMAD.MOV R25, RZ, RZ, -R25 ;  /* 0x000000ffff19d224 */ /* 0x000fe200078e0a19 */
[----:B------:R-:W-:Y:S01]  /*21b0*/  ISETP.GE.AND P5, PT, R26, RZ, PT ;  /* 0x000000ff1a00720c */ /* 0x000fe20003fa6270 */
        /* <DEDUP_REMOVED lines=32> */
[C---:B------:R-:W-:Y:S01]  /*23c0*/  IMAD R14, R60.reuse, 0x2, R4 ;  /* 0x000000023c0e7824 */ /* 0x040fe200078e0204 */
        /* <DEDUP_REMOVED lines=14> */
[C---:B------:R-:W-:Y:S01]  /*24b0*/  SEL R24, R5.reuse, R17, !P0 ;  /* 0x0000001105187207 */ /* 0x040fe20004000000 */
[----:B------:R-:W-:Y:S01]  /*24c0*/  @!P2 IMAD.MOV R65, RZ, RZ, -R65 ;  /* 0x000000ffff41a224 */ /* 0x000fe200078e0a41 */
        /* <DEDUP_REMOVED lines=10> */
[----:B------:R-:W-:Y:S01]  /*2570*/  SEL R29, R5, R29, !P0 ;  /* 0x0000001d051d7207 */ /* 0x000fe20004000000 */
[----:B-1----:R-:W-:Y:S01]  /*2580*/  VIADD R78, R7, 0x3f ;  /* 0x0000003f074e7836 */ /* 0x002fe20000000000 */
[C---:B------:R-:W-:Y:S01]  /*2590*/  SEL R31, R5.reuse, R31, !P0 ;  /* 0x0000001f051f7207 */ /* 0x040fe20004000000 */
[----:B------:R-:W-:Y:S01]  /*25a0*/  IMAD R9, R60, 0x2, R16 ;  /* 0x000000023c097824 */ /* 0x000fe200078e0210 */
[C---:B------:R-:W-:Y:S01]  /*25b0*/  SEL R33, R5.reuse, R33, !P0 ;  /* 0x0000002105217207 */ /* 0x040fe20004000000 */
[----:B----4-:R-:W-:Y:S01]  /*25c0*/  IMAD R12, R12, UR5, RZ ;  /* 0x000000050c0c7c24 */ /* 0x010fe2000f8e02ff */
[C---:B------:R-:W-:Y:S01]  /*25d0*/  SEL R35, R5.reuse, R35, !P0 ;  /* 0x0000002305237207 */ /* 0x040fe20004000000 */
[C---:B------:R-:W-:Y:S01]  /*25e0*/  IMAD R43, R60.reuse, 0x2, R9 ;  /* 0x000000023c2b7824 */ /* 0x040fe200078e0209 */
[C---:B------:R-:W-:Y:S01]  /*25f0*/  SEL R39, R5.reuse, R39, !P0 ;  /* 0x0000002705277207 */ /* 0x040fe20004000000 */
[----:B------:R-:W1:Y:S01]  /*2600*/  LDCU UR5, c[0x0][0x3b0] ;  /* 0x00007600ff0577ac */ /* 0x000e620008000800 */
[C---:B------:R-:W-:Y:S01]  /*2610*/  SEL R36, R5.reuse, R45, !P0 ;  /* 0x0000002d05247207 */ /* 0x040fe20004000000 */
[C---:B------:R-:W-:Y:S01]  /*2620*/  IMAD R45, R60.reuse, 0x2, R43 ;  /* 0x000000023c2d7824 */ /* 0x040fe200078e022b */
[----:B------:R-:W-:Y:S01]  /*2630*/  SEL R38, R5, R51, !P0 ;  /* 0x0000003305267207 */ /* 0x000fe20004000000 */
[----:B------:R-:W-:Y:S01]  /*2640*/  IMAD R13, R79, R61, RZ ;  /* 0x0000003d4f0d7224 */ /* 0x000fe200078e02ff */
[C---:B------:R-:W-:Y:S01]  /*2650*/  SEL R40, R5.reuse, R53, !P0 ;  /* 0x0000003505287207 */ /* 0x040fe20004000000 */
[C---:B------:R-:W-:Y:S01]  /*2660*/  IMAD R49, R60.reuse, 0x2, R45 ;  /* 0x000000023c317824 */ /* 0x040fe200078e022d */
[----:B------:R-:W-:Y:S01]  /*2670*/  SEL R41, R5, R55, !P0 ;  /* 0x0000003705297207 */ /* 0x000fe20004000000 */
[----:B------:R-:W-:Y:S01]  /*2680*/  VIADD R74, R7, 0xffffffc0 ;  /* 0xffffffc0074a7836 */ /* 0x000fe20000000000 */
[C---:B------:R-:W-:Y:S01]  /*2690*/  SEL R42, R5.reuse, R57, !P0 ;  /* 0x00000039052a7207 */ /* 0x040fe20004000000 */
[C---:B------:R-:W-:Y:S01]  /*26a0*/  IMAD R51, R60.reuse, 0x2, R49 ;  /* 0x000000023c337824 */ /* 0x040fe200078e0231 */
[C---:B------:R-:W-:Y:S01]  /*26b0*/  SEL R44, R5.reuse, R59, !P0 ;  /* 0x0000003b052c7207 */ /* 0x040fe20004000000 */
[----:B------:R2:W-:Y:S01]  /*26c0*/  STL [R1+0x58], R165 ;  /* 0x000058a501007387 */ /* 0x0005e20000100800 */
[C---:B------:R-:W-:Y:S01]  /*26d0*/  SEL R46, R5.reuse, R63, !P0 ;  /* 0x0000003f052e7207 */ /* 0x040fe20004000000 */
[C---:B------:R-:W-:Y:S01]  /*26e0*/  IMAD R53, R60.reuse, 0x2, R51 ;  /* 0x000000023c357824 */ /* 0x040fe200078e0233 */
[C---:B------:R-:W-:Y:S01]  /*26f0*/  SEL R50, R5.reuse, R65, !P0 ;  /* 0x0000004105327207 */ /* 0x040fe20004000000 */
[----:B------:R2:W-:Y:S01]  /*2700*/  STL [R1+0x50], R164 ;  /* 0x000050a401007387 */ /* 0x0005e20000100800 */
[C---:B------:R-:W-:Y:S01]  /*2710*/  SEL R52, R5.reuse, R67, !P0 ;  /* 0x0000004305347207 */ /* 0x040fe20004000000 */
[----:B------:R-:W-:Y:S01]  /*2720*/  IMAD R55, R60, 0x2, R53 ;  /* 0x000000023c377824 */ /* 0x000fe200078e0235 */
[C---:B------:R-:W-:Y:S01]  /*2730*/  SEL R54, R5.reuse, R69, !P0 ;  /* 0x0000004505367207 */ /* 0x040fe20004000000 */
[----:B-1----:R-:W-:Y:S01]  /*2740*/  IMAD R19, R22, UR5, RZ ;  /* 0x0000000516137c24 */ /* 0x002fe2000f8e02ff */
[C---:B------:R-:W-:Y:S01]  /*2750*/  SEL R56, R5.reuse, R71, !P0 ;  /* 0x0000004705387207 */ /* 0x040fe20004000000 */
[----:B------:R-:W-:Y:S01]  /*2760*/  IMAD R57, R60, 0x2, R55 ;  /* 0x000000023c397824 */ /* 0x000fe200078e0237 */
[C---:B------:R-:W-:Y:S01]  /*2770*/  SEL R73, R5.reuse, R73, !P0 ;  /* 0x0000004905497207 */ /* 0x040fe20004000000 */
[----:B------:R-:W-:Y:S01]  /*2780*/  IMAD R22, R28, UR5, RZ ;  /* 0x000000051c167c24 */ /* 0x000fe2000f8e02ff */
[----:B------:R-:W-:Y:S01]  /*2790*/  SEL R47, R5, R75, !P0 ;  /* 0x0000004b052f7207 */ /* 0x000fe20004000000 */
[----:B------:R-:W-:Y:S01]  /*27a0*/  IMAD R59, R60, 0x2, R57 ;  /* 0x000000023c3b7824 */ /* 0x000fe200078e0239 */
[----:B------:R-:W-:Y:S01]  /*27b0*/  ISETP.GT.AND P0, PT, R78, 0x3f, PT ;  /* 0x0000003f4e00780c */ /* 0x000fe20003f04270 */
[----:B------:R-:W-:Y:S01]  /*27c0*/  IMAD R28, R33, UR5, RZ ;  /* 0x00000005211c7c24 */ /* 0x000fe2000f8e02ff */
[-C--:B------:R-:W-:Y:S01]  /*27d0*/  ISETP.GE.AND P1, PT, R11, R7.reuse, PT ;  /* 0x000000070b00720c */ /* 0x080fe20003f26270 */
[----:B------:R-:W-:Y:S01]  /*27e0*/  IMAD R63, R60, 0x2, R59 ;  /* 0x000000023c3f7824 */ /* 0x000fe200078e023b */
[----:B------:R-:W-:Y:S01]  /*27f0*/  SEL R66, RZ, 0x4, !P0 ;  /* 0x00000004ff427807 */ /* 0x000fe20004000000 */
[----:B------:R-:W-:Y:S01]  /*2800*/  IMAD R33, R34, UR5, RZ ;  /* 0x0000000522217c24 */ /* 0x000fe2000f8e02ff */
[----:B------:R-:W-:Y:S01]  /*2810*/  LEA R76, P0, R12, UR16, 0x2 ;  /* 0x000000100c4c7c11 */ /* 0x000fe2000f8010ff */
[----:B------:R-:W-:Y:S01]  /*2820*/  IMAD R65, R60, 0x2, R63 ;  /* 0x000000023c417824 */ /* 0x000fe200078e023f */
[----:B------:R-:W-:Y:S01]  /*2830*/  SEL R6, R66, RZ, !P1 ;  /* 0x000000ff42067207 */ /* 0x000fe20004800000 */
[----:B------:R-:W-:Y:S01]  /*2840*/  IMAD R34, R36, UR5, RZ ;  /* 0x0000000524227c24 */ /* 0x000fe2000f8e02ff */
[----:B------:R-:W-:Y:S01]  /*2850*/  LEA.HI.X.SX32 R5, R12, UR17, 0x2, P0 ;  /* 0x000000110c057c11 */ /* 0x000fe200080f16ff */
[----:B------:R-:W-:Y:S01]  /*2860*/  IMAD R67, R60, 0x2, R65 ;  /* 0x000000023c437824 */ /* 0x000fe200078e0241 */
[----:B------:R-:W-:Y:S01]  /*2870*/  ISETP.NE.U32.AND P0, PT, R6, RZ, PT ;  /* 0x000000ff0600720c */ /* 0x000fe20003f05070 */
[----:B------:R-:W-:Y:S01]  /*2880*/  IMAD R18, R20, UR5, RZ ;  /* 0x0000000514127c24 */ /* 0x000fe2000f8e02ff */
[-C--:B------:R-:W-:Y:S01]  /*2890*/  ISETP.GE.AND P1, PT, R213, R7.reuse, PT ;  /* 0x00000007d500720c */ /* 0x080fe20003f26270 */
[----:B------:R-:W-:Y:S01]  /*28a0*/  IMAD R71, R60, 0x2, R67 ;  /* 0x000000023c477824 */ /* 0x000fe200078e0243 */
[----:B------:R-:W-:Y:S01]  /*28b0*/  ISETP.GE.AND P0, PT, R214, R7, PT ;  /* 0x00000007d600720c */ /* 0x000fe20003f06270 */
[----:B------:R-:W-:Y:S01]  /*28c0*/  IMAD R36, R38, UR5, RZ ;  /* 0x0000000526247c24 */ /* 0x000fe2000f8e02ff */
[----:B------:R-:W-:Y:S01]  /*28d0*/  SEL R252, R66, RZ, !P1 ;  /* 0x000000ff42fc7207 */ /* 0x000fe20004800000 */
[----:B------:R-:W-:Y:S01]  /*28e0*/  IMAD R69, R60, 0x2, R71 ;  /* 0x000000023c457824 */ /* 0x000fe200078e0247 */
[----:B------:R-:W-:Y:S01]  /*28f0*/  SEL R48, R66, RZ, !P0 ;  /* 0x000000ff42307207 */ /* 0x000fe20004000000 */
[----:B------:R-:W-:Y:S01]  /*2900*/  IMAD R38, R41, UR5, RZ ;  /* 0x0000000529267c24 */ /* 0x000fe2000f8e02ff */
[----:B------:R-:W-:Y:S01]  /*2910*/  ISETP.NE.U32.AND P0, PT, R252, RZ, PT ;  /* 0x000000fffc00720c */ /* 0x000fe20003f05070 */
[----:B------:R-:W-:Y:S01]  /*2920*/  IMAD R41, R46, UR5, RZ ;  /* 0x000000052e297c24 */ /* 0x000fe2000f8e02ff */
[----:B------:R-:W-:Y:S01]  /*2930*/  ISETP.NE.U32.AND P1, PT, R48, RZ, PT ;  /* 0x000000ff3000720c */ /* 0x000fe20003f25070 */
[----:B------:R-:W-:Y:S01]  /*2940*/  IMAD R190, R190, UR5, RZ ;  /* 0x00000005bebe7c24 */ /* 0x000fe2000f8e02ff */
[-C--:B------:R-:W-:Y:S01]  /*2950*/  LEA R82, P0, R9, R76.reuse, 0x2 ;  /* 0x0000004c09527211 */ /* 0x080fe200078010ff */
[----:B------:R-:W-:Y:S01]  /*2960*/  IMAD R46, R73, UR5, RZ ;  /* 0x00000005492e7c24 */ /* 0x000fe2000f8e02ff */
[-C--:B------:R-:W-:Y:S01]  /*2970*/  LEA R84, P1, R43, R76.reuse, 0x2 ;  /* 0x0000004c2b547211 */ /* 0x080fe200078210ff */
[----:B------:R-:W-:Y:S01]  /*2980*/  IMAD R21, R26, UR5, RZ ;  /* 0x000000051a157c24 */ /* 0x000fe2000f8e02ff */
[-C--:B------:R-:W-:Y:S01]  /*2990*/  LEA.HI.X.SX32 R83, R9, R5.reuse, 0x2, P0 ;  /* 0x0000000509537211 */ /* 0x080fe200000f16ff */
        /* <DEDUP_REMOVED lines=29> */
[----:B------:R-:W-:Y:S01]  /*2b70*/  LEA R150, P2, R13, UR18, 0x2 ;  /* 0x000000120d967c11 */ /* 0x000fe2000f8410ff */
[----:B------:R-:W-:Y:S01]  /*2b80*/  IMAD R45, R56, UR5, RZ ;  /* 0x00000005382d7c24 */ /* 0x000fe2000f8e02ff */
[----:B------:R-:W-:Y:S01]  /*2b90*/  BAR.SYNC.DEFER_BLOCKING 0x0 ;  /* 0x0000000000007b1d */ /* 0x000fe20000010000 */
[-C--:B------:R-:W-:Y:S01]  /*2ba0*/  LEA R166, P1, R63, R76.reuse, 0x2 ;  /* 0x0000004c3fa67211 */ /* 0x080fe200078210ff */
[----:B------:R-:W-:Y:S01]  /*2bb0*/  IMAD R43, R52, UR5, RZ ;  /* 0x00000005342b7c24 */ /* 0x000fe2000f8e02ff */
[-C--:B------:R-:W-:Y:S01]  /*2bc0*/  LEA.HI.X.SX32 R169, R59, R5.reuse, 0x2, P0 ;  /* 0x000000053ba97211 */ /* 0x080fe200000f16ff */
[----:B------:R-:W-:Y:S01]  /*2bd0*/  IMAD R44, R54, UR5, RZ ;  /* 0x00000005362c7c24 */ /* 0x000fe2000f8e02ff */
[----:B------:R-:W-:Y:S01]  /*2be0*/  LEA.HI.X.SX32 R8, R13, UR19, 0x2, P2 ;  /* 0x000000130d087c11 */ /* 0x000fe200090f16ff */
[----:B------:R-:W-:Y:S01]  /*2bf0*/  IMAD R47, R47, UR5, RZ ;  /* 0x000000052f2f7c24 */ /* 0x000fe2000f8e02ff */
[----:B------:R-:W-:Y:S01]  /*2c00*/  LEA R62, P0, R65, R76, 0x2 ;  /* 0x0000004c413e7211 */ /* 0x000fe200078010ff */
[----:B------:R2:W-:Y:S01]  /*2c10*/  STL [R1+0x4c], R163 ;  /* 0x00004ca301007387 */ /* 0x0005e20000100800 */
[----:B------:R-:W-:-:S02]  /*2c20*/  LEA.HI.X.SX32 R167, R63, R5, 0x2, P1 ;  /* 0x000000053fa77211 */ /* 0x000fc400008f16ff */
[----:B------:R-:W-:Y:S01]  /*2c30*/  ISETP.GE.AND P2, PT, R212, R7, PT ;  /* 0x00000007d400720c */ /* 0x000fe20003f46270 */
[----:B------:R2:W-:Y:S01]  /*2c40*/  STL [R1+0x48], R162 ;  /* 0x000048a201007387 */ /* 0x0005e20000100800 */
[-C--:B------:R-:W-:Y:S02]  /*2c50*/  LEA R64, P1, R67, R76.reuse, 0x2 ;  /* 0x0000004c43407211 */ /* 0x080fe400078210ff */
[-C--:B------:R-:W-:Y:S01]  /*2c60*/  LEA.HI.X.SX32 R63, R65, R5.reuse, 0x2, P0 ;  /* 0x00000005413f7211 */ /* 0x080fe200000f16ff */
[----:B------:R2:W-:Y:S01]  /*2c70*/  STL [R1+0x54], R77 ;  /* 0x0000544d01007387 */ /* 0x0005e20000100800 */
[----:B------:R-:W-:Y:S02]  /*2c80*/  SEL R17, R66, RZ, !P2 ;  /* 0x000000ff42117207 */ /* 0x000fe40005000000 */
[----:B------:R-:W-:Y:S02]  /*2c90*/  LEA.HI.X.SX32 R65, R67, R5, 0x2, P1 ;  /* 0x0000000543417211 */ /* 0x000fe400008f16ff */
[----:B------:R-:W-:-:S02]  /*2ca0*/  LEA R72, P1, R69, R76, 0x2 ;  /* 0x0000004c45487211 */ /* 0x000fc400078210ff */
[----:B------:R-:W-:Y:S01]  /*2cb0*/  ISETP.NE.U32.AND P4, PT, R17, RZ, PT ;  /* 0x000000ff1100720c */ /* 0x000fe20003f85070 */
[----:B------:R-:W-:Y:S01]  /*2cc0*/  IMAD R17, R10, UR5, RZ ;  /* 0x000000050a117c24 */ /* 0x000fe2000f8e02ff */
[----:B------:R-:W-:Y:S02]  /*2cd0*/  LEA R70, P0, R71, R76, 0x2 ;  /* 0x0000004c47467211 */ /* 0x000fe400078010ff */
[-C--:B------:R-:W-:Y:S02]  /*2ce0*/  LEA.HI.X.SX32 R73, R69, R5.reuse, 0x2, P1 ;  /* 0x0000000545497211 */ /* 0x080fe400008f16ff */
[-C--:B------:R-:W-:Y:S02]  /*2cf0*/  LEA R92, P1, R18, R150.reuse, 0x2 ;  /* 0x00000096125c7211 */ /* 0x080fe400078210ff */
[----:B------:R-:W-:Y:S02]  /*2d00*/  LEA.HI.X.SX32 R71, R71, R5, 0x2, P0 ;  /* 0x0000000547477211 */ /* 0x000fe400000f16ff */
[----:B------:R-:W-:-:S02]  /*2d10*/  LEA R88, P2, R190, R150, 0x2 ;  /* 0x00000096be587211 */ /* 0x000fc400078410ff */
[----:B------:R-:W-:Y:S02]  /*2d20*/  LEA R90, P0, R17, R150, 0x2 ;  /* 0x00000096115a7211 */ /* 0x000fe400078010ff */
[----:B------:R-:W-:Y:S02]  /*2d30*/  LEA.HI.X.SX32 R93, R18, R8, 0x2, P1 ;  /* 0x00000008125d7211 */ /* 0x000fe400008f16ff */
[----:B------:R-:W-:Y:S02]  /*2d40*/  LEA R98, P1, R21, R150, 0x2 ;  /* 0x0000009615627211 */ /* 0x000fe400078210ff */
[----:B------:R-:W-:Y:S02]  /*2d50*/  LEA.HI.X.SX32 R89, R190, R8, 0x2, P2 ;  /* 0x00000008be597211 */ /* 0x000fe400010f16ff */
[----:B------:R-:W-:Y:S02]  /*2d60*/  LEA R94, P2, R19, R150, 0x2 ;  /* 0x00000096135e7211 */ /* 0x000fe400078410ff */
[----:B------:R-:W-:-:S02]  /*2d70*/  LEA.HI.X.SX32 R91, R17, R8, 0x2, P0 ;  /* 0x00000008115b7211 */ /* 0x000fc400000f16ff */
        /* <DEDUP_REMOVED lines=49> */
[-C--:B------:R-:W-:Y:S02]  /*3090*/  LEA.HI.X.SX32 R147, R45, R8.reuse, 0x2, P1 ;  /* 0x000000082d937211 */ /* 0x080fe400008f16ff */
[----:B------:R-:W-:Y:S02]  /*30a0*/  ISETP.GE.AND P1, PT, R211, R7, PT ;  /* 0x00000007d300720c */ /* 0x000fe40003f26270 */
[----:B------:R-:W-:Y:S02]  /*30b0*/  LEA.HI.X.SX32 R143, R43, R8, 0x2, P2 ;  /* 0x000000082b8f7211 */ /* 0x000fe400010f16ff */
[----:B------:R-:W-:Y:S02]  /*30c0*/  LEA R148, P2, R46, R150, 0x2 ;  /* 0x000000962e947211 */ /* 0x000fe400078410ff */
[----:B------:R-:W-:-:S02]  /*30d0*/  LEA.HI.X.SX32 R145, R44, R8, 0x2, P0 ;  /* 0x000000082c917211 */ /* 0x000fc400000f16ff */
[C---:B------:R-:W-:Y:S02]  /*30e0*/  LEA R150, P0, R47.reuse, R150, 0x2 ;  /* 0x000000962f967211 */ /* 0x040fe400078010ff */
[----:B------:R-:W-:Y:S02]  /*30f0*/  SEL R9, R66, RZ, !P1 ;  /* 0x000000ff42097207 */ /* 0x000fe40004800000 */
[-C--:B------:R-:W-:Y:S02]  /*3100*/  ISETP.GE.AND P1, PT, R198, R7.reuse, PT ;  /* 0x00000007c600720c */ /* 0x080fe40003f26270 */
[-C--:B------:R-:W-:Y:S02]  /*3110*/  LEA.HI.X.SX32 R151, R47, R8.reuse, 0x2, P0 ;  /* 0x000000082f977211 */ /* 0x080fe400000f16ff */
[----:B------:R-:W-:Y:S02]  /*3120*/  LEA.HI.X.SX32 R149, R46, R8, 0x2, P2 ;  /* 0x000000082e957211 */ /* 0x000fe400010f16ff */
[----:B------:R-:W-:-:S02]  /*3130*/  ISETP.GE.AND P0, PT, R209, R7, PT ;  /* 0x00000007d100720c */ /* 0x000fc40003f06270 */
[----:B------:R-:W-:Y:S02]  /*3140*/  SEL R68, R66, RZ, !P1 ;  /* 0x000000ff42447207 */ /* 0x000fe40004800000 */
[-C--:B------:R-:W-:Y:S02]  /*3150*/  ISETP.GE.AND P2, PT, R210, R7.reuse, PT ;  /* 0x00000007d200720c */ /* 0x080fe40003f46270 */
[-C--:B------:R-:W-:Y:S02]  /*3160*/  ISETP.GE.AND P1, PT, R189, R7.reuse, PT ;  /* 0x00000007bd00720c */ /* 0x080fe40003f26270 */
[C---:B------:R-:W-:Y:S02]  /*3170*/  SEL R67, R66.reuse, RZ, !P0 ;  /* 0x000000ff42437207 */ /* 0x040fe40004000000 */
[----:B------:R-:W-:Y:S02]  /*3180*/  SEL R8, R66, RZ, !P2 ;  /* 0x000000ff42087207 */ /* 0x000fe40005000000 */
[----:B------:R-:W-:-:S02]  /*3190*/  ISETP.GE.AND P0, PT, R191, R7, PT ;  /* 0x00000007bf00720c */ /* 0x000fc40003f06270 */
[----:B------:R-:W-:Y:S02]  /*31a0*/  SEL R249, R66, RZ, !P1 ;  /* 0x000000ff42f97207 */ /* 0x000fe40004800000 */
[-C--:B------:R-:W-:Y:S02]  /*31b0*/  ISETP.GE.AND P2, PT, R196, R7.reuse, PT ;  /* 0x00000007c400720c */ /* 0x080fe40003f46270 */
[-C--:B------:R-:W-:Y:S02]  /*31c0*/  ISETP.GE.AND P1, PT, R186, R7.reuse, PT ;  /* 0x00000007ba00720c */ /* 0x080fe40003f26270 */
[C---:B------:R-:W-:Y:S02]  /*31d0*/  SEL R250, R66.reuse, RZ, !P0 ;  /* 0x000000ff42fa7207 */ /* 0x040fe40004000000 */
[----:B------:R-:W-:Y:S02]  /*31e0*/  SEL R251, R66, RZ, !P2 ;  /* 0x000000ff42fb7207 */ /* 0x000fe40005000000 */
[----:B------:R-:W-:-:S02]  /*31f0*/  ISETP.GE.AND P0, PT, R188, R7, PT ;  /* 0x00000007bc00720c */ /* 0x000fc40003f06270 */
[C---:B------:R-:W-:Y:S02]  /*3200*/  SEL R247, R66.reuse, RZ, !P1 ;  /* 0x000000ff42f77207 */ /* 0x040fe40004800000 */
        /* <DEDUP_REMOVED lines=36> */
[----:B------:R-:W-:Y:S02]  /*3450*/  ISETP.GE.AND P2, PT, R86, R7, PT ;  /* 0x000000075600720c */ /* 0x000fe40003f46270 */
[-C--:B------:R-:W-:Y:S02]  /*3460*/  ISETP.GE.AND P1, PT, R214, R74.reuse, PT ;  /* 0x0000004ad600720c */ /* 0x080fe40003f26270 */
[C---:B------:R-:W-:Y:S02]  /*3470*/  SEL R233, R66.reuse, RZ, !P0 ;  /* 0x000000ff42e97207 */ /* 0x040fe40004000000 */
[----:B------:R-:W-:Y:S02]  /*3480*/  SEL R232, R66, RZ, !P2 ;  /* 0x000000ff42e87207 */ /* 0x000fe40005000000 */
[----:B------:R-:W-:-:S02]  /*3490*/  ISETP.GE.AND P0, PT, R11, R74, PT ;  /* 0x0000004a0b00720c */ /* 0x000fc40003f06270 */
[----:B------:R-:W-:Y:S02]  /*34a0*/  SEL R231, RZ, 0x4, P1 ;  /* 0x00000004ffe77807 */ /* 0x000fe40000800000 */
[----:B------:R-:W-:Y:S02]  /*34b0*/  ISETP.GE.AND P2, PT, R79, R7, PT ;  /* 0x000000074f00720c */ /* 0x000fe40003f46270 */
[-C--:B------:R-:W-:Y:S02]  /*34c0*/  ISETP.GE.AND P1, PT, R211, R74.reuse, PT ;  /* 0x0000004ad300720c */ /* 0x080fe40003f26270 */
[----:B------:R-:W-:Y:S02]  /*34d0*/  SEL R230, RZ, 0x4, P0 ;  /* 0x00000004ffe67807 */ /* 0x000fe40000000000 */
[----:B------:R-:W-:Y:S02]  /*34e0*/  SEL R66, R66, RZ, !P2 ;  /* 0x000000ff42427207 */ /* 0x000fe40005000000 */
[----:B------:R-:W-:-:S02]  /*34f0*/  ISETP.GE.AND P0, PT, R212, R74, PT ;  /* 0x0000004ad400720c */ /* 0x000fc40003f06270 */
[----:B------:R-:W-:Y:S02]  /*3500*/  SEL R227, RZ, 0x4, P1 ;  /* 0x00000004ffe37807 */ /* 0x000fe40000800000 */
[-C--:B------:R-:W-:Y:S02]  /*3510*/  ISETP.GE.AND P2, PT, R213, R74.reuse, PT ;  /* 0x0000004ad500720c */ /* 0x080fe40003f46270 */
[-C--:B------:R-:W-:Y:S02]  /*3520*/  ISETP.GE.AND P1, PT, R198, R74.reuse, PT ;  /* 0x0000004ac600720c */ /* 0x080fe40003f26270 */
[----:B------:R-:W-:Y:S02]  /*3530*/  SEL R228, RZ, 0x4, P0 ;  /* 0x00000004ffe47807 */ /* 0x000fe40000000000 */
[----:B------:R-:W-:Y:S02]  /*3540*/  SEL R229, RZ, 0x4, P2 ;  /* 0x00000004ffe57807 */ /* 0x000fe40001000000 */
        /* <DEDUP_REMOVED lines=9> */
[----:B------:R-:W-:Y:S02]  /*35e0*/  ISETP.GE.AND P1, PT, R187, R74, PT ;  /* 0x0000004abb00720c */ /* 0x000fe40003f26270 */
[----:B------:R-:W-:Y:S02]  /*35f0*/  SEL R222, RZ, 0x4, P0 ;  /* 0x00000004ffde7807 */ /* 0x000fe40000000000 */
[----:B------:R-:W-:Y:S02]  /*3600*/  SEL R223, RZ, 0x4, P2 ;  /* 0x00000004ffdf7807 */ /* 0x000fe40001000000 */
[----:B------:R-:W-:-:S02]  /*3610*/  ISETP.NE.U32.AND P5, PT, R9, RZ, PT ;  /* 0x000000ff0900720c */ /* 0x000fc40003fa5070 */
[----:B------:R-:W-:Y:S02]  /*3620*/  ISETP.GE.AND P0, PT, R188, R74, PT ;  /* 0x0000004abc00720c */ /* 0x000fe40003f06270 */
[----:B------:R-:W-:Y:S01]  /*3630*/  SEL R220, RZ, 0x4, P1 ;  /* 0x00000004ffdc7807 */ /* 0x000fe20000800000 */
[----:B--2---:R-:W-:Y:S10]  /*3640*/  BRA.U UP0, `(.L_x_5) ;  /* 0x0000000100187547 */ /* 0x004ff4000b800000 */
[----:B------:R-:W-:Y:S01]  /*3650*/  ELECT P1, URZ, PT ;  /* 0x0000000000ff782f */ /* 0x000fe20003820000 */
[----:B------:R-:W-:Y:S01]  /*3660*/  IMAD.MOV.U32 R9, RZ, RZ, 0x1 ;  /* 0x00000001ff097424 */ /* 0x000fe200078e00ff */
[----:B------:R-:W-:Y:S01]  /*3670*/  UMOV UR5, 0x40 ;  /* 0x0000004000057882 */ /* 0x000fe20000000000 */
[----:B------:R-:W-:Y:S01]  /*3680*/  UVIRTCOUNT.DEALLOC.SMPOOL 0x80 ;  /* 0x000000800000784c */ /* 0x000fe20000000000 */
[----:B------:R-:W-:-:S09]  /*3690*/  ULEA UR5, UR4, UR5, 0x18 ;  /* 0x0000000504057291 */ /* 0x000fd2000f8ec0ff */
[----:B------:R1:W-:Y:S03]  /*36a0*/  @P1 STS.U8 [UR5], R9 ;  /* 0x00000009ff001988 */ /* 0x0003e60008000005 */
.L_x_5:
[----:B------:R-:W-:Y:S01]  /*36b0*/  SEL R219, RZ, 0x4, P0 ;  /* 0x00000004ffdb7807 */ /* 0x000fe20000000000 */
[----:B-1----:R-:W-:Y:S01]  /*36c0*/  IMAD.SHL.U32 R9, R87, 0x10, RZ ;  /* 0x0000001057097824 */ /* 0x002fe200078e00ff */
[-C--:B------:R-:W-:Y:S01]  /*36d0*/  ISETP.GE.AND P0, PT, R181, R74.reuse, PT ;  /* 0x0000004ab500720c */ /* 0x080fe20003f06270 */
[----:B------:R-:W-:Y:S01]  /*36e0*/  IMAD.SHL.U32 R59, R87, 0x100, RZ ;  /* 0x00000100573b7824 */ /* 0x000fe200078e00ff */
[----:B------:R-:W-:Y:S01]  /*36f0*/  ISETP.NE.U32.AND P2, PT, R8, RZ, PT ;  /* 0x000000ff0800720c */ /* 0x000fe20003f45070 */
[----:B------:R-:W-:Y:S01]  /*3700*/  UMOV UR5, 0x1 ;  /* 0x0000000100057882 */ /* 0x000fe20000000000 */
[----:B------:R-:W-:Y:S01]  /*3710*/  SEL R217, RZ, 0x4, P0 ;  /* 0x00000004ffd97807 */ /* 0x000fe20000000000 */
[----:B------:R-:W-:Y:S01]  /*3720*/  UIADD3 UR10, UPT, UPT, UR12, 0x30000, URZ ;  /* 0x000300000c0a7890 */ /* 0x000fe2000fffe0ff */
[-C--:B------:R-:W-:Y:S01]  /*3730*/  ISETP.GE.AND P0, PT, R179, R74.reuse, PT ;  /* 0x0000004ab300720c */ /* 0x080fe20003f06270 */
[----:B------:R-:W1:Y:S01]  /*3740*/  LDCU.64 UR42, c[0x0][0x358] ;  /* 0x00006b00ff2a77ac */ /* 0x000e620008000a00 */
[----:B------:R-:W-:Y:S01]  /*3750*/  SHF.R.U32.HI R8, RZ, 0x5, R87 ;  /* 0x00000005ff087819 */ /* 0x000fe20000011657 */
[----:B------:R-:W-:Y:S01]  /*3760*/  IMAD.SHL.U32 R61, R61, 0x40, RZ ;  /* 0x000000403d3d7824 */ /* 0x000fe200078e00ff */
[----:B------:R-:W-:Y:S01]  /*3770*/  SEL R215, RZ, 0x4, P0 ;  /* 0x00000004ffd77807 */ /* 0x000fe20000000000 */
[----:B------:R-:W2:Y:S01]  /*3780*/  LDCU UR24, c[0x0][0x3a0] ;  /* 0x00007400ff1877ac */ /* 0x000ea20008000800 */
[----:B------:R-:W-:-:S02]  /*3790*/  ISETP.GE.AND P0, PT, R173, R74, PT ;  /* 0x0000004aad00720c */ /* 0x000fc40003f06270 */
[----:B------:R-:W-:Y:S02]  /*37a0*/  SHF.R.S32.HI R10, RZ, 0x6, R87 ;  /* 0x00000006ff0a7819 */ /* 0x000fe40000011457 */
[----:B------:R-:W-:Y:S02]  /*37b0*/  SEL R213, RZ, 0x4, P0 ;  /* 0x00000004ffd57807 */ /* 0x000fe40000000000 */
[-C--:B------:R-:W-:Y:S02]  /*37c0*/  ISETP.GE.AND P0, PT, R171, R74.reuse, PT ;  /* 0x0000004aab00720c */ /* 0x080fe40003f06270 */
[----:B------:R-:W-:Y:S02]  /*37d0*/  R2UR UR6, R8 ;  /* 0x00000000080672ca */ /* 0x000fe400000e0000 */
[----:B------:R-:W-:Y:S02]  /*37e0*/  SEL R210, RZ, 0x4, P0 ;  /* 0x00000004ffd27807 */ /* 0x000fe40000000000 */
[----:B------:R-:W-:-:S02]  /*37f0*/  ISETP.GE.AND P0, PT, R161, R74, PT ;  /* 0x0000004aa100720c */ /* 0x000fc40003f06270 */
[----:B------:R-:W-:Y:S02]  /*3800*/  LOP3.LUT R9, R9, 0x70, RZ, 0xc0, !PT ;  /* 0x0000007009097812 */ /* 0x000fe400078ec0ff */
[----:B------:R-:W-:Y:S01]  /*3810*/  SEL R235, RZ, 0x4, P0 ;  /* 0x00000004ffeb7807 */ /* 0x000fe20000000000 */
[----:B--2---:R-:W-:Y:S01]  /*3820*/  UIADD3 UR8, UPT, UPT, UR24, -0x140, URZ ;  /* 0xfffffec018087890 */ /* 0x004fe2000fffe0ff */
[-C--:B------:R-:W-:Y:S02]  /*3830*/  ISETP.GE.AND P0, PT, R160, R74.reuse, PT ;  /* 0x0000004aa000720c */ /* 0x080fe40003f06270 */
[----:B------:R-:W-:Y:S01]  /*3840*/  LOP3.LUT R8, R87, 0x40, RZ, 0xc0, !PT ;  /* 0x0000004057087812 */ /* 0x000fe200078ec0ff */
[----:B------:R-:W-:Y:S01]  /*3850*/  USHF.L.U32 UR4, UR6, 0x15, URZ ;  /* 0x0000001506047899 */ /* 0x000fe200080006ff */
[----:B------:R-:W-:Y:S02]  /*3860*/  SEL R55, RZ, 0x4, P0 ;  /* 0x00000004ff377807 */ /* 0x000fe40000000000 */
[----:B------:R-:W-:Y:S01]  /*3870*/  ISETP.GE.AND P0, PT, R58, R74, PT ;  /* 0x0000004a3a00720c */ /* 0x000fe20003f06270 */
[----:B------:R-:W-:Y:S01]  /*3880*/  ULOP3.LUT UR4, UR4, 0x600000, URZ, 0xc0, !UPT ;  /* 0x0060000004047892 */ /* 0x000fe2000f8ec0ff */
[----:B------:R-:W-:-:S02]  /*3890*/  SGXT R10, R10, 0x1 ;  /* 0x000000010a0a781a */ /* 0x000fc40000000200 */
[----:B------:R-:W-:Y:S01]  /*38a0*/  SEL R58, RZ, 0x4, P0 ;  /* 0x00000004ff3a7807 */ /* 0x000fe20000000000 */
[----:B------:R-:W-:Y:S01]  /*38b0*/  UIADD3 UR13, UPT, UPT, UR9, UR4, URZ ;  /* 0x00000004090d7290 */ /* 0x000fe2000fffe0ff */
[-C--:B------:R-:W-:Y:S02]  /*38c0*/  ISETP.GE.AND P0, PT, R159, R74.reuse, PT ;  /* 0x0000004a9f00720c */ /* 0x080fe40003f06270 */
[----:B------:R-:W-:Y:S01]  /*38d0*/  LEA.HI R9, R8, R9, RZ, 0x1c ;  /* 0x0000000908097211 */ /* 0x000fe200078fe0ff */
[----:B------:R-:W-:Y:S01]  /*38e0*/  IMAD.SHL.U32 R8, R87, 0x4, RZ ;  /* 0x0000000457087824 */ /* 0x000fe200078e00ff */
[----:B------:R-:W-:Y:S02]  /*38f0*/  SEL R56, RZ, 0x4, P0 ;  /* 0x00000004ff387807 */ /* 0x000fe40000000000 */
[-C--:B------:R-:W-:Y:S02]  /*3900*/  ISETP.GE.AND P0, PT, R158, R74.reuse, PT ;  /* 0x0000004a9e00720c */ /* 0x080fe40003f06270 */
[----:B------:R-:W-:Y:S01]  /*3910*/  LOP3.LUT R10, R10, 0x90, RZ, 0xc0, !PT ;  /* 0x000000900a0a7812 */ /* 0x000fe200078ec0ff */
[----:B------:R-:W-:Y:S01]  /*3920*/  STTM.16dp32bit_t0_t15.x32 tmem[UR13], RZ ;  /* 0x000000ff000079ed */ /* 0x000fe20008a8000d */
[----:B------:R-:W-:Y:S01]  /*3930*/  STTM.16dp32bit_t16_t31.x32 tmem[UR13+0x20], RZ ;  /* 0x000020ff000079ed */ /* 0x000fe20008aa000d */
[----:B------:R-:W-:Y:S01]  /*3940*/  SEL R57, RZ, 0x4, P0 ;  /* 0x00000004ff397807 */ /* 0x000fe20000000000 */
[----:B------:R-:W2:Y:S02]  /*3950*/  FENCE.VIEW.ASYNC.T ;  /* 0x00000000000073c6 */ /* 0x000ea40000000200 */
[----:B--2---:R-:W-:Y:S01]  /*3960*/  BAR.SYNC.DEFER_BLOCKING 0x0 ;  /* 0x0000000000007b1d */ /* 0x004fe20000010000 */
[----:B------:R-:W-:-:S02]  /*3970*/  ISETP.GE.AND P0, PT, R153, R74, PT ;  /* 0x0000004a9900720c */ /* 0x000fc40003f06270 */
[----:B------:R-:W-:Y:S02]  /*3980*/  LOP3.LUT R10, R10, 0x7c, R8, 0x78, !PT ;  /* 0x0000007c0a0a7812 */ /* 0x000fe400078e7808 */
[----:B------:R-:W-:Y:S02]  /*3990*/  SEL R8, RZ, 0x4, P0 ;  /* 0x00000004ff087807 */ /* 0x000fe40000000000 */
[-C--:B------:R-:W-:Y:S02]  /*39a0*/  ISETP.GE.AND P0, PT, R152, R74.reuse, PT ;  /* 0x0000004a9800720c */ /* 0x080fe40003f06270 */
[----:B------:R-:W-:Y:S02]  /*39b0*/  ISETP.GE.AND P1, PT, R186, R74, PT ;  /* 0x0000004aba00720c */ /* 0x000fe40003f26270 */
[----:B------:R-:W-:Y:S02]  /*39c0*/  SEL R196, RZ, 0x4, P0 ;  /* 0x00000004ffc47807 */ /* 0x000fe40000000000 */
[----:B------:R-:W-:-:S02]  /*39d0*/  SEL R218, RZ, 0x4, P1 ;  /* 0x00000004ffda7807 */ /* 0x000fc40000800000 */
[-C--:B------:R-:W-:Y:S02]  /*39e0*/  ISETP.GE.AND P0, PT, R86, R74.reuse, PT ;  /* 0x0000004a5600720c */ /* 0x080fe40003f06270 */
[-C--:B------:R-:W-:Y:S02]  /*39f0*/  ISETP.GE.AND P1, PT, R180, R74.reuse, PT ;  /* 0x0000004ab400720c */ /* 0x080fe40003f26270 */
[----:B------:R-:W-:Y:S02]  /*3a00*/  SEL R191, RZ, 0x4, P0 ;  /* 0x00000004ffbf7807 */ /* 0x000fe40000000000 */
[----:B------:R-:W-:Y:S02]  /*3a10*/  SEL R216, RZ, 0x4, P1 ;  /* 0x00000004ffd87807 */ /* 0x000fe40000800000 */
[-C--:B------:R-:W-:Y:S02]  /*3a20*/  ISETP.GE.AND P0, PT, R81, R74.reuse, PT ;  /* 0x0000004a5100720c */ /* 0x080fe40003f06270 */
[----:B------:R-:W-:-:S02]  /*3a30*/  ISETP.GE.AND P1, PT, R178, R74, PT ;  /* 0x0000004ab200720c */ /* 0x000fc40003f26270 */
[----:B------:R-:W-:Y:S02]  /*3a40*/  LOP3.LUT R10, R10, 0x2000, R59, 0xf8, !PT ;  /* 0x000020000a0a7812 */ /* 0x000fe400078ef83b */
[----:B------:R-:W-:Y:S02]  /*3a50*/  SEL R59, RZ, 0x4, P0 ;  /* 0x00000004ff3b7807 */ /* 0x000fe40000000000 */
[----:B------:R-:W-:Y:S02]  /*3a60*/  SEL R214, RZ, 0x4, P1 ;  /* 0x00000004ffd67807 */ /* 0x000fe40000800000 */
[-C--:B------:R-:W-:Y:S02]  /*3a70*/  ISETP.GE.AND P0, PT, R80, R74.reuse, PT ;  /* 0x0000004a5000720c */ /* 0x080fe40003f06270 */
[----:B------:R-:W-:Y:S02]  /*3a80*/  ISETP.GE.AND P1, PT, R172, R74, PT ;  /* 0x0000004aac00720c */ /* 0x000fe40003f26270 */
[----:B------:R-:W-:-:S02]  /*3a90*/  SEL R198, RZ, 0x4, P0 ;  /* 0x00000004ffc67807 */ /* 0x000fc40000000000 */
[----:B------:R-:W-:Y:S02]  /*3aa0*/  SEL R212, RZ, 0x4, P1 ;  /* 0x00000004ffd47807 */ /* 0x000fe40000800000 */
[-C--:B------:R-:W-:Y:S02]  /*3ab0*/  ISETP.GE.AND P0, PT, R79, R74.reuse, PT ;  /* 0x0000004a4f00720c */ /* 0x080fe40003f06270 */
[----:B------:R-:W-:Y:S02]  /*3ac0*/  ISETP.GE.AND P1, PT, R170, R74, PT ;  /* 0x0000004aaa00720c */ /* 0x000fe40003f26270 */
[----:B------:R-:W-:Y:S02]  /*3ad0*/  SEL R236, RZ, 0x4, P0 ;  /* 0x00000004ffec7807 */ /* 0x000fe40000000000 */
[----:B------:R-:W-:Y:S01]  /*3ae0*/  ISETP.NE.U32.AND P3, PT, R67, RZ, PT ;  /* 0x000000ff4300720c */ /* 0x000fe20003f65070 */
[----:B------:R-:W-:Y:S01]  /*3af0*/  IMAD R67, R60, 0x2, R69 ;  /* 0x000000023c437824 */ /* 0x000fe200078e0245 */
[----:B------:R-:W-:-:S02]  /*3b00*/  SEL R211, RZ, 0x4, P1 ;  /* 0x00000004ffd37807 */ /* 0x000fc40000800000 */
[----:B------:R-:W-:Y:S02]  /*3b10*/  ISETP.GT.AND P0, PT, R78, 0x7f, PT ;  /* 0x0000007f4e00780c */ /* 0x000fe40003f04270 */
[----:B------:R-:W-:Y:S02]  /*3b20*/  ISETP.NE.U32.AND P1, PT, R68, RZ, PT ;  /* 0x000000ff4400720c */ /* 0x000fe40003f25070 */
[----:B------:R-:W-:Y:S02]  /*3b30*/  SEL R230, R230, RZ, P0 ;  /* 0x000000ffe6e67207 */ /* 0x000fe40000000000 */
[----:B------:R-:W-:Y:S02]  /*3b40*/  SEL R231, R231, RZ, P0 ;  /* 0x000000ffe7e77207 */ /* 0x000fe40000000000 */
[----:B------:R-:W-:Y:S02]  /*3b50*/  SEL R229, R229, RZ, P0 ;  /* 0x000000ffe5e57207 */ /* 0x000fe40000000000 */
[----:B------:R-:W-:-:S02]  /*3b60*/  SEL R228, R228, RZ, P0 ;  /* 0x000000ffe4e47207 */ /* 0x000fc40000000000 */
[----:B------:R-:W-:Y:S02]  /*3b70*/  SEL R227, R227, RZ, P0 ;  /* 0x000000ffe3e37207 */ /* 0x000fe40000000000 */
[----:B------:R-:W-:Y:S02]  /*3b80*/  SEL R226, R226, RZ, P0 ;  /* 0x000000ffe2e27207 */ /* 0x000fe40000000000 */
        /* <DEDUP_REMOVED lines=27> */
[----:B------:R-:W-:-:S02]  /*3d40*/  LEA R78, P0, R67, R76, 0x2 ;  /* 0x0000004c434e7211 */ /* 0x000fc400078010ff */
[----:B------:R-:W-:Y:S02]  /*3d50*/  LOP3.LUT R209, R209, 0xffffff7f, RZ, 0xc0, !PT ;  /* 0xffffff7fd1d17812 */ /* 0x000fe400078ec0ff */
[----:B------:R-:W-:Y:S01]  /*3d60*/  LEA.HI.X.SX32 R79, R67, R5, 0x2, P0 ;  /* 0x00000005434f7211 */ /* 0x000fe200000f16ff */
[----:B------:R-:W-:Y:S01]  /*3d70*/  IMAD R67, R60, 0x2, R67 ;  /* 0x000000023c437824 */ /* 0x000fe200078e0243 */
[----:B------:R-:W-:-:S04]  /*3d80*/  @P4 LOP3.LUT R209, R209, 0x80, RZ, 0xfc, !PT ;  /* 0x00000080d1d14812 */ /* 0x000fc800078efcff */
[-C--:B------:R-:W-:Y:S02]  /*3d90*/  LEA R80, P0, R67, R76.reuse, 0x2 ;  /* 0x0000004c43507211 */ /* 0x080fe400078010ff */
[----:B------:R-:W-:Y:S02]  /*3da0*/  LOP3.LUT R209, R209, 0xffffffbf, RZ, 0xc0, !PT ;  /* 0xffffffbfd1d17812 */ /* 0x000fe400078ec0ff */
[----:B------:R-:W-:Y:S01]  /*3db0*/  LEA.HI.X.SX32 R81, R67, R5, 0x2, P0 ;  /* 0x0000000543517211 */ /* 0x000fe200000f16ff */
[----:B------:R-:W-:Y:S01]  /*3dc0*/  IMAD R67, R60, 0x2, R67 ;  /* 0x000000023c437824 */ /* 0x000fe200078e0243 */
[----:B------:R-:W-:Y:S02]  /*3dd0*/  @P5 LOP3.LUT R209, R209, 0x40, RZ, 0xfc, !PT ;  /* 0x00000040d1d15812 */ /* 0x000fe400078efcff */
[----:B------:R-:W-:Y:S02]  /*3de0*/  ISETP.NE.U32.AND P5, PT, R48, RZ, PT ;  /* 0x000000ff3000720c */ /* 0x000fe40003fa5070 */
[----:B------:R-:W-:-:S02]  /*3df0*/  LEA R86, P0, R67, R76, 0x2 ;  /* 0x0000004c43567211 */ /* 0x000fc400078010ff */
[----:B------:R-:W-:Y:S02]  /*3e00*/  LOP3.LUT R209, R209, 0xffffffef, RZ, 0xc0, !PT ;  /* 0xffffffefd1d17812 */ /* 0x000fe400078ec0ff */
[----:B------:R-:W-:Y:S01]  /*3e10*/  LEA.HI.X.SX32 R87, R67, R5, 0x2, P0 ;  /* 0x0000000543577211 */ /* 0x000fe200000f16ff */
[----:B------:R-:W-:-:S05]  /*3e20*/  IMAD R67, R60, 0x2, R67 ;  /* 0x000000023c437824 */ /* 0x000fca00078e0243 */
[----:B------:R-:W-:-:S04]  /*3e30*/  LEA R152, P0, R67, R76, 0x2 ;  /* 0x0000004c43987211 */ /* 0x000fc800078010ff */
[----:B------:R-:W-:Y:S01]  /*3e40*/  LEA.HI.X.SX32 R153, R67, R5, 0x2, P0 ;  /* 0x0000000543997211 */ /* 0x000fe200000f16ff */
[----:B------:R-:W-:-:S05]  /*3e50*/  IMAD R67, R60, 0x2, R67 ;  /* 0x000000023c437824 */ /* 0x000fca00078e0243 */
[----:B------:R-:W-:-:S04]  /*3e60*/  LEA R158, P0, R67, R76, 0x2 ;  /* 0x0000004c439e7211 */ /* 0x000fc800078010ff */
[----:B------:R-:W-:Y:S01]  /*3e70*/  LEA.HI.X.SX32 R159, R67, R5, 0x2, P0 ;  /* 0x00000005439f7211 */ /* 0x000fe200000f16ff */
[----:B------:R-:W-:-:S05]  /*3e80*/  IMAD R67, R60, 0x2, R67 ;  /* 0x000000023c437824 */ /* 0x000fca00078e0243 */
[----:B------:R-:W-:-:S04]  /*3e90*/  LEA R160, P0, R67, R76, 0x2 ;  /* 0x0000004c43a07211 */ /* 0x000fc800078010ff */
[----:B------:R-:W-:Y:S02]  /*3ea0*/  LEA.HI.X.SX32 R161, R67, R5, 0x2, P0 ;  /* 0x0000000543a17211 */ /* 0x000fe400000f16ff */
[----:B------:R-:W-:-:S04]  /*3eb0*/  LEA R188, P0, R165, R76, 0x2 ;  /* 0x0000004ca5bc7211 */ /* 0x000fc800078010ff */
[----:B------:R-:W-:Y:S02]  /*3ec0*/  LEA.HI.X.SX32 R189, R165, R5, 0x2, P0 ;  /* 0x00000005a5bd7211 */ /* 0x000fe400000f16ff */
[----:B------:R-:W-:-:S04]  /*3ed0*/  LEA R186, P0, R164, R76, 0x2 ;  /* 0x0000004ca4ba7211 */ /* 0x000fc800078010ff */
[----:B------:R-:W-:Y:S02]  /*3ee0*/  LEA.HI.X.SX32 R187, R164, R5, 0x2, P0 ;  /* 0x00000005a4bb7211 */ /* 0x000fe400000f16ff */
[----:B------:R-:W-:-:S04]  /*3ef0*/  LEA R180, P0, R163, R76, 0x2 ;  /* 0x0000004ca3b47211 */ /* 0x000fc800078010ff */
[----:B------:R-:W-:Y:S02]  /*3f00*/  LEA.HI.X.SX32 R181, R163, R5, 0x2, P0 ;  /* 0x00000005a3b57211 */ /* 0x000fe400000f16ff */
[----:B------:R-:W-:-:S04]  /*3f10*/  LEA R178, P0, R162, R76, 0x2 ;  /* 0x0000004ca2b27211 */ /* 0x000fc800078010ff */
[-C--:B------:R-:W-:Y:S02]  /*3f20*/  LEA.HI.X.SX32 R179, R162, R5.reuse, 0x2, P0 ;  /* 0x00000005a2b37211 */ /* 0x080fe400000f16ff */
[-C--:B------:R-:W-:Y:S02]  /*3f30*/  LEA R172, P0, R77, R76.reuse, 0x2 ;  /* 0x0000004c4dac7211 */ /* 0x080fe400078010ff */
[-C--:B------:R-:W-:Y:S02]  /*3f40*/  LEA R162, P6, R3, R76.reuse, 0x2 ;  /* 0x0000004c03a27211 */ /* 0x080fe400078c10ff */
[-C--:B------:R-:W-:Y:S02]  /*3f50*/  LEA.HI.X.SX32 R173, R77, R5.reuse, 0x2, P0 ;  /* 0x000000054dad7211 */ /* 0x080fe400000f16ff */
[----:B------:R-:W-:Y:S02]  /*3f60*/  LEA R170, P0, R0, R76, 0x2 ;  /* 0x0000004c00aa7211 */ /* 0x000fe400078010ff */
[----:B------:R-:W-:-:S02]  /*3f70*/  LEA.HI.X.SX32 R163, R3, R5, 0x2, P6 ;  /* 0x0000000503a37211 */ /* 0x000fc400030f16ff */
[----:B------:R-:W-:Y:S02]  /*3f80*/  LEA.HI.X.SX32 R171, R0, R5, 0x2, P0 ;  /* 0x0000000500ab7211 */ /* 0x000fe400000f16ff */
[----:B------:R-:W-:-:S04]  /*3f90*/  LEA R164, P0, R2, R76, 0x2 ;  /* 0x0000004c02a47211 */ /* 0x000fc800078010ff */
[----:B------:R-:W-:Y:S02]  /*3fa0*/  LEA.HI.X.SX32 R165, R2, R5, 0x2, P0 ;  /* 0x0000000502a57211 */ /* 0x000fe400000f16ff */
[----:B------:R-:W-:Y:S02]  /*3fb0*/  ISETP.NE.U32.AND P0, PT, R66, RZ, PT ;  /* 0x000000ff4200720c */ /* 0x000fe40003f05070 */
        /* <DEDUP_REMOVED lines=8> */
[----:B------:R-:W2:Y:S01]  /*4040*/  S2R R5, SR_TID.X ;  /* 0x0000000000057919 */ /* 0x000ea20000002100 */
[----:B------:R-:W-:Y:S02]  /*4050*/  ISETP.NE.U32.AND P6, PT, R252, RZ, PT ;  /* 0x000000fffc00720c */ /* 0x000fe40003fc5070 */
[C---:B--2---:R-:W-:Y:S02]  /*4060*/  LOP3.LUT P4, RZ, R5.reuse, 0x7f, RZ, 0xc0, !PT ;  /* 0x0000007f05ff7812 */ /* 0x044fe4000788c0ff */
[----:B------:R-:W-:-:S05]  /*4070*/  LOP3.LUT R5, R5, 0x3f, RZ, 0xc0, !PT ;  /* 0x0000003f05057812 */ /* 0x000fca00078ec0ff */
[----:B------:R-:W-:-:S04]  /*4080*/  IMAD R9, R5, 0x80, R9 ;  /* 0x0000008005097824 */ /* 0x000fc800078e0209 */
[C---:B------:R-:W-:Y:S01]  /*4090*/  VIADD R5, R9.reuse, UR12 ;  /* 0x0000000c09057c36 */ /* 0x040fe20008000000 */
[----:B------:R-:W-:Y:S01]  /*40a0*/  LOP3.LUT R252, R9, 0x20, RZ, 0x3c, !PT ;  /* 0x0000002009fc7812 */ /* 0x000fe200078e3cff */
[----:B------:R-:W-:Y:S01]  /*40b0*/  VOTEU.ALL UP1, P4 ;  /* 0x0000000000ff7886 */ /* 0x000fe20002020000 */
[----:B------:R-:W-:Y:S01]  /*40c0*/  @P4 LOP3.LUT R209, R209, 0x10, RZ, 0xfc, !PT ;  /* 0x00000010d1d14812 */ /* 0x000fe200078efcff */
[----:B------:R-:W-:Y:S02]  /*40d0*/  VOTEU.ALL UP2, P4 ;  /* 0x0000000000ff7886 */ /* 0x000fe40002040000 */
[----:B------:R-:W-:Y:S01]  /*40e0*/  VIADD R48, R252, UR12 ;  /* 0x0000000cfc307c36 */ /* 0x000fe20008000000 */
[----:B------:R-:W-:-:S04]  /*40f0*/  @!UP1 UIADD3 UR14, UPT, UPT, -UR5, 0x100000, URZ ;  /* 0x00100000050e9890 */ /* 0x000fc8000fffe1ff */
[----:B------:R-:W-:Y:S02]  /*4100*/  @!UP1 USHF.L.U32 UR15, UR14, 0xb, URZ ;  /* 0x0000000b0e0f9899 */ /* 0x000fe400080006ff */
[----:B------:R-:W-:Y:S02]  /*4110*/  @!UP1 USHF.L.U32 UR14, UR14, 0x1, URZ ;  /* 0x000000010e0e9899 */ /* 0x000fe400080006ff */
[----:B------:R-:W-:-:S04]  /*4120*/  @!UP1 UIADD3 UR4, UPT, UPT, -UR5, 0x100000, URZ ;  /* 0x0010000005049890 */ /* 0x000fc8000fffe1ff */
[----:B------:R-:W-:Y:S02]  /*4130*/  @!UP1 USHF.L.U32 UR5, UR4, 0xb, URZ ;  /* 0x0000000b04059899 */ /* 0x000fe400080006ff */
[----:B------:R-:W-:Y:S01]  /*4140*/  @!UP1 USHF.L.U32 UR4, UR4, 0x1, URZ ;  /* 0x0000000104049899 */ /* 0x000fe200080006ff */
[----:B------:R-:W-:Y:S01]  /*4150*/  VOTEU.ALL UP1, P4 ;  /* 0x0000000000ff7886 */ /* 0x000fe20002020000 */
[----:B------:R-:W-:Y:S02]  /*4160*/  ISETP.NE.U32.AND P4, PT, R6, RZ, PT ;  /* 0x000000ff0600720c */ /* 0x000fe40003f85070 */
[----:B------:R-:W-:-:S05]  /*4170*/  LOP3.LUT R6, R9, 0x10, RZ, 0x3c, !PT ;  /* 0x0000001009067812 */ /* 0x000fca00078e3cff */
[----:B------:R-:W-:Y:S01]  /*4180*/  VIADD R6, R6, UR12 ;  /* 0x0000000c06067c36 */ /* 0x000fe20008000000 */
[----:B------:R-:W2:Y:S02]  /*4190*/  FENCE.VIEW.ASYNC.S ;  /* 0x00000000000073c6 */ /* 0x000ea40000000000 */
[----:B--2---:R-:W2:Y:S02]  /*41a0*/  @!UP1 SYNCS.EXCH.64 URZ, [UR10], UR14 ;  /* 0x0000000e0aff95b2 */ /* 0x004ea40008000100 */
[----:B--2---:R-:W-:Y:S06]  /*41b0*/  BAR.SYNC.DEFER_BLOCKING 0x0 ;  /* 0x0000000000007b1d */ /* 0x004fec0000010000 */
[----:B------:R2:W1:Y:S02]  /*41c0*/  @!UP2 SYNCS.EXCH.64 URZ, [UR12+0x30008], UR4 ;  /* 0x030008040cffa5b2 */ /* 0x0004640008000100 */
[----:B------:R-:W-:Y:S01]  /*41d0*/  @!PT LDS RZ, [RZ] ;  /* 0x00000000fffff984 */ /* 0x000fe20000000800 */
[----:B------:R-:W-:Y:S01]  /*41e0*/  @!PT LDS RZ, [RZ] ;  /* 0x00000000fffff984 */ /* 0x000fe20000000800 */
[----:B------:R-:W-:Y:S01]  /*41f0*/  @!PT LDS RZ, [RZ] ;  /* 0x00000000fffff984 */ /* 0x000fe20000000800 */
[----:B-1----:R1:W-:Y:S01]  /*4200*/  LDGSTS.E [R5], desc[UR42][R188.64], P4 ;  /* 0x00000000bc057fae */ /* 0x0023e2000a1a102a */
[----:B------:R-:W-:-:S03]  /*4210*/  LOP3.LUT P4, RZ, R209, 0x80, RZ, 0xc0, !PT ;  /* 0x00000080d1ff7812 */ /* 0x000fc6000788c0ff */
[----:B------:R3:W-:Y:S01]  /*4220*/  LDGSTS.E [R5+0x8], desc[UR42][R186.64], P5 ;  /* 0x00008000ba057fae */ /* 0x0007e2000a9a102a */
[C---:B------:R-:W-:Y:S02]  /*4230*/  LOP3.LUT P5, RZ, R209.reuse, 0x40, RZ, 0xc0, !PT ;  /* 0x00000040d1ff7812 */ /* 0x040fe400078ac0ff */
[----:B------:R-:W-:Y:S01]  /*4240*/  LOP3.LUT R209, R209, 0xffffffdf, RZ, 0xc0, !PT ;  /* 0xffffffdfd1d17812 */ /* 0x000fe200078ec0ff */
[----:B------:R4:W-:Y:S01]  /*4250*/  LDGSTS.E [R5+0x2000], desc[UR42][R184.64], P6 ;  /* 0x02000000b8057fae */ /* 0x0009e2000b1a102a */
[----:B------:R-:W-:Y:S01]  /*4260*/  ISETP.NE.U32.AND P6, PT, R49, RZ, PT ;  /* 0x000000ff3100720c */ /* 0x000fe20003fc5070 */
[----:B--2---:R-:W-:-:S04]  /*4270*/  UIADD3 UR4, UPT, UPT, UR24, -0x100, URZ ;  /* 0xffffff0018047890 */ /* 0x004fc8000fffe0ff */
[----:B------:R2:W-:Y:S01]  /*4280*/  LDGSTS.E [R5+0x2008], desc[UR42][R182.64], P4 ;  /* 0x02008000b6057fae */ /* 0x0005e2000a1a102a */
[----:B------:R-:W-:Y:S02]  /*4290*/  ISETP.NE.U32.AND P4, PT, R249, RZ, PT ;  /* 0x000000fff900720c */ /* 0x000fe40003f85070 */
[----:B------:R-:W-:Y:S01]  /*42a0*/  LOP3.LUT R249, R9, 0x30, RZ, 0x3c, !PT ;  /* 0x0000003009f97812 */ /* 0x000fe200078e3cff */
[----:B------:R5:W-:Y:S01]  /*42b0*/  LDGSTS.E [R6], desc[UR42][R180.64], P5 ;  /* 0x00000000b4067fae */ /* 0x000be2000a9a102a */
[----:B------:R-:W-:Y:S02]  /*42c0*/  ISETP.NE.U32.AND P5, PT, R250, RZ, PT ;  /* 0x000000fffa00720c */ /* 0x000fe40003fa5070 */
[----:B------:R-:W-:Y:S01]  /*42d0*/  LOP3.LUT R250, R11, 0x1a, RZ, 0xfc, !PT ;  /* 0x0000001a0bfa7812 */ /* 0x000fe200078efcff */
[----:B------:R1:W-:Y:S01]  /*42e0*/  LDGSTS.E [R6+0x8], desc[UR42][R178.64], P2 ;  /* 0x00008000b2067fae */ /* 0x0003e200091a102a */
[----:B------:R-:W-:Y:S01]  /*42f0*/  ISETP.NE.U32.AND P2, PT, R251, RZ, PT ;  /* 0x000000fffb00720c */ /* 0x000fe20003f45070 */
[----:B------:R-:W-:Y:S01]  /*4300*/  VIADD R49, R249, UR12 ;  /* 0x0000000cf9317c36 */ /* 0x000fe20008000000 */
[----:B------:R-:W-:Y:S01]  /*4310*/  LOP3.LUT R251, R11, 0x18, RZ, 0xfc, !PT ;  /* 0x000000180bfb7812 */ /* 0x000fe200078efcff */
[----:B------:R1:W-:Y:S01]  /*4320*/  LDGSTS.E [R6+0x2000], desc[UR42][R176.64], P3 ;  /* 0x02000000b0067fae */ /* 0x0003e200099a102a */
[----:B------:R-:W-:-:S03]  /*4330*/  ISETP.NE.U32.AND P3, PT, R55, RZ, PT ;  /* 0x000000ff3700720c */ /* 0x000fc60003f65070 */
[----:B------:R1:W-:Y:S01]  /*4340*/  LDGSTS.E [R6+0x2008], desc[UR42][R174.64], P1 ;  /* 0x02008000ae067fae */ /* 0x0003e200089a102a */
[----:B------:R-:W-:Y:S02]  /*4350*/  ISETP.NE.U32.AND P1, PT, R235, RZ, PT ;  /* 0x000000ffeb00720c */ /* 0x000fe40003f25070 */
[----:B------:R-:W-:-:S03]  /*4360*/  LOP3.LUT R235, R11, 0x2c, RZ, 0xfc, !PT ;  /* 0x0000002c0beb7812 */ /* 0x000fc600078efcff */
[----:B------:R1:W-:Y:S01]  /*4370*/  LDGSTS.E [R48], desc[UR42][R172.64], P2 ;  /* 0x00000000ac307fae */ /* 0x0003e200091a102a */
[----:B------:R-:W-:Y:S02]  /*4380*/  ISETP.NE.U32.AND P2, PT, R248, RZ, PT ;  /* 0x000000fff800720c */ /* 0x000fe40003f45070 */
[----:B------:R-:W-:Y:S01]  /*4390*/  LOP3.LUT R248, R11, 0x1c, RZ, 0xfc, !PT ;  /* 0x0000001c0bf87812 */ /* 0x000fe200078efcff */
[----:B------:R1:W-:Y:S01]  /*43a0*/  LDGSTS.E [R48+0x8], desc[UR42][R170.64], P5 ;  /* 0x00008000aa307fae */ /* 0x0003e2000a9a102a */
[----:B------:R-:W-:Y:S02]  /*43b0*/  ISETP.NE.U32.AND P5, PT, R247, RZ, PT ;  /* 0x000000fff700720c */ /* 0x000fe40003fa5070 */
[----:B------:R-:W-:Y:S01]  /*43c0*/  LOP3.LUT R247, R11, 0x1e, RZ, 0xfc, !PT ;  /* 0x0000001e0bf77812 */ /* 0x000fe200078efcff */
[----:B------:R1:W-:Y:S01]  /*43d0*/  LDGSTS.E [R48+0x2000], desc[UR42][R168.64], P4 ;  /* 0x02000000a8307fae */ /* 0x0003e2000a1a102a */
[----:B------:R-:W-:Y:S02]  /*43e0*/  ISETP.NE.U32.AND P4, PT, R246, RZ, PT ;  /* 0x000000fff600720c */ /* 0x000fe40003f85070 */
[----:B------:R-:W-:Y:S01]  /*43f0*/  LOP3.LUT R246, R9, 0x40, RZ, 0x3c, !PT ;  /* 0x0000004009f67812 */ /* 0x000fe200078e3cff */
[----:B------:R1:W-:Y:S01]  /*4400*/  LDGSTS.E [R48+0x2008], desc[UR42][R166.64], P6 ;  /* 0x02008000a6307fae */ /* 0x0003e2000b1a102a */
[----:B------:R-:W-:-:S02]  /*4410*/  ISETP.NE.U32.AND P6, PT, R50, RZ, PT ;  /* 0x000000ff3200720c */ /* 0x000fc40003fc5070 */
[----:B------:R-:W-:Y:S01]  /*4420*/  @P1 LOP3.LUT R209, R209, 0x20, RZ, 0xfc, !PT ;  /* 0x00000020d1d11812 */ /* 0x000fe200078efcff */
[----:B------:R1:W-:Y:S01]  /*4430*/  LDGSTS.E [R49], desc[UR42][R164.64], P2 ;  /* 0x00000000a4317fae */ /* 0x0003e200091a102a */
[----:B------:R-:W-:Y:S01]  /*4440*/  ISETP.NE.U32.AND P2, PT, R51, RZ, PT ;  /* 0x000000ff3300720c */ /* 0x000fe20003f45070 */
[----:B------:R-:W-:Y:S01]  /*4450*/  VIADD R50, R246, UR12 ;  /* 0x0000000cf6327c36 */ /* 0x000fe20008000000 */
[----:B------:R-:W-:Y:S01]  /*4460*/  ISETP.NE.U32.AND P1, PT, R230, RZ, PT ;  /* 0x000000ffe600720c */ /* 0x000fe20003f25070 */
[----:B------:R1:W-:Y:S01]  /*4470*/  LDGSTS.E [R49+0x8], desc[UR42][R162.64], P5 ;  /* 0x00008000a2317fae */ /* 0x0003e2000a9a102a */
[----:B------:R-:W-:Y:S02]  /*4480*/  ISETP.NE.U32.AND P5, PT, R243, RZ, PT ;  /* 0x000000fff300720c */ /* 0x000fe40003fa5070 */
[----:B------:R-:W-:Y:S01]  /*4490*/  LOP3.LUT R243, R9, 0x50, RZ, 0x3c, !PT ;  /* 0x0000005009f37812 */ /* 0x000fe200078e3cff */
[----:B------:R1:W-:Y:S01]  /*44a0*/  LDGSTS.E [R49+0x2000], desc[UR42][R62.64], P4 ;  /* 0x020000003e317fae */ /* 0x0003e2000a1a102a */
[----:B------:R-:W-:-:S02]  /*44b0*/  ISETP.NE.U32.AND P4, PT, R244, RZ, PT ;  /* 0x000000fff400720c */ /* 0x000fc40003f85070 */
[----:B------:R-:W-:Y:S01]  /*44c0*/  LOP3.LUT R244, R11, 0x20, RZ, 0xfc, !PT ;  /* 0x000000200bf47812 */ /* 0x000fe200078efcff */
[----:B------:R1:W-:Y:S01]  /*44d0*/  LDGSTS.E [R49+0x2008], desc[UR42][R64.64], P6 ;  /* 0x0200800040317fae */ /* 0x0003e2000b1a102a */
[----:B------:R-:W-:Y:S01]  /*44e0*/  ISETP.NE.U32.AND P6, PT, R245, RZ, PT ;  /* 0x000000fff500720c */ /* 0x000fe20003fc5070 */
[----:B------:R-:W-:Y:S01]  /*44f0*/  VIADD R51, R243, UR12 ;  /* 0x0000000cf3337c36 */ /* 0x000fe20008000000 */
[C---:B------:R-:W-:Y:S01]  /*4500*/  LOP3.LUT R245, R11.reuse, 0x22, RZ, 0xfc, !PT ;  /* 0x000000220bf57812 */ /* 0x040fe200078efcff */
[----:B------:R1:W-:Y:S01]  /*4510*/  LDGSTS.E [R50], desc[UR42][R66.64], P2 ;  /* 0x0000000042327fae */ /* 0x0003e200091a102a */
[----:B------:R-:W-:Y:S02]  /*4520*/  ISETP.NE.U32.AND P2, PT, R52, RZ, PT ;  /* 0x000000ff3400720c */ /* 0x000fe40003f45070 */
[----:B------:R-:W-:Y:S01]  /*4530*/  LOP3.LUT R230, R11, 0x30, RZ, 0xfc, !PT ;  /* 0x000000300be67812 */ /* 0x000fe200078efcff */
[----:B------:R1:W-:Y:S01]  /*4540*/  LDGSTS.E [R50+0x8], desc[UR42][R68.64], P5 ;  /* 0x0000800044327fae */ /* 0x0003e2000a9a102a */
[----:B------:R-:W-:-:S02]  /*4550*/  ISETP.NE.U32.AND P5, PT, R240, RZ, PT ;  /* 0x000000fff000720c */ /* 0x000fc40003fa5070 */
[----:B------:R-:W-:Y:S01]  /*4560*/  LOP3.LUT R240, R9, 0x60, RZ, 0x3c, !PT ;  /* 0x0000006009f07812 */ /* 0x000fe200078e3cff */
[----:B------:R1:W-:Y:S01]  /*4570*/  LDGSTS.E [R50+0x2000], desc[UR42][R70.64], P4 ;  /* 0x0200000046327fae */ /* 0x0003e2000a1a102a */
[----:B------:R-:W-:Y:S02]  /*4580*/  ISETP.NE.U32.AND P4, PT, R241, RZ, PT ;  /* 0x000000fff100720c */ /* 0x000fe40003f85070 */
[C---:B------:R-:W-:Y:S01]  /*4590*/  LOP3.LUT R241, R11.reuse, 0x24, RZ, 0xfc, !PT ;  /* 0x000000240bf17812 */ /* 0x040fe200078efcff */
[----:B------:R1:W-:Y:S01]  /*45a0*/  LDGSTS.E [R50+0x2008], desc[UR42][R72.64], P6 ;  /* 0x0200800048327fae */ /* 0x0003e2000b1a102a */
[----:B------:R-:W-:Y:S01]  /*45b0*/  ISETP.NE.U32.AND P6, PT, R242, RZ, PT ;  /* 0x000000fff200720c */ /* 0x000fe20003fc5070 */
[----:B------:R-:W-:Y:S01]  /*45c0*/  VIADD R52, R240, UR12 ;  /* 0x0000000cf0347c36 */ /* 0x000fe20008000000 */
[----:B------:R-:W-:Y:S01]  /*45d0*/  LOP3.LUT R242, R11, 0x26, RZ, 0xfc, !PT ;  /* 0x000000260bf27812 */ /* 0x000fe200078efcff */
[----:B------:R1:W-:Y:S01]  /*45e0*/  LDGSTS.E [R51], desc[UR42][R74.64], P2 ;  /* 0x000000004a337fae */ /* 0x0003e200091a102a */
[----:B------:R-:W-:-:S03]  /*45f0*/  ISETP.NE.U32.AND P2, PT, R53, RZ, PT ;  /* 0x000000ff3500720c */ /* 0x000fc60003f45070 */
[----:B------:R1:W-:Y:S01]  /*4600*/  LDGSTS.E [R51+0x8], desc[UR42][R76.64], P5 ;  /* 0x000080004c337fae */ /* 0x0003e2000a9a102a */
[----:B------:R-:W-:Y:S02]  /*4610*/  ISETP.NE.U32.AND P5, PT, R237, RZ, PT ;  /* 0x000000ffed00720c */ /* 0x000fe40003fa5070 */
[----:B------:R-:W-:Y:S01]  /*4620*/  LOP3.LUT R237, R9, 0x70, RZ, 0x3c, !PT ;  /* 0x0000007009ed7812 */ /* 0x000fe200078e3cff */
[----:B------:R1:W-:Y:S01]  /*4630*/  LDGSTS.E [R51+0x2000], desc[UR42][R78.64], P4 ;  /* 0x020000004e337fae */ /* 0x0003e2000a1a102a */
[----:B------:R-:W-:Y:S02]  /*4640*/  ISETP.NE.U32.AND P4, PT, R238, RZ, PT ;  /* 0x000000ffee00720c */ /* 0x000fe40003f85070 */
[----:B------:R-:W-:Y:S01]  /*4650*/  LOP3.LUT R238, R11, 0x28, RZ, 0xfc, !PT ;  /* 0x000000280bee7812 */ /* 0x000fe200078efcff */
[----:B------:R1:W-:Y:S01]  /*4660*/  LDGSTS.E [R51+0x2008], desc[UR42][R80.64], P6 ;  /* 0x0200800050337fae */ /* 0x0003e2000b1a102a */
[----:B------:R-:W-:Y:S01]  /*4670*/  ISETP.NE.U32.AND P6, PT, R239, RZ, PT ;  /* 0x000000ffef00720c */ /* 0x000fe20003fc5070 */
[----:B------:R-:W-:Y:S01]  /*4680*/  VIADD R53, R237, UR12 ;  /* 0x0000000ced357c36 */ /* 0x000fe20008000000 */
[----:B------:R-:W-:Y:S01]  /*4690*/  LOP3.LUT R239, R11, 0x2a, RZ, 0xfc, !PT ;  /* 0x0000002a0bef7812 */ /* 0x000fe200078efcff */
[----:B------:R1:W-:Y:S01]  /*46a0*/  LDGSTS.E [R52], desc[UR42][R82.64], P2 ;  /* 0x0000000052347fae */ /* 0x0003e200091a102a */
[----:B------:R-:W-:Y:S01]  /*46b0*/  ISETP.NE.U32.AND P2, PT, R54, RZ, PT ;  /* 0x000000ff3600720c */ /* 0x000fe20003f45070 */
[----:B------:R-:W-:-:S02]  /*46c0*/  VIADD R54, R10, UR12 ;  /* 0x0000000c0a367c36 */ /* 0x000fc40008000000 */
[----:B------:R1:W-:Y:S01]  /*46d0*/  LDGSTS.E [R52+0x8], desc[UR42][R84.64], P5 ;  /* 0x0000800054347fae */ /* 0x0003e2000a9a102a */
[----:B------:R-:W-:Y:S02]  /*46e0*/  ISETP.NE.U32.AND P5, PT, R232, RZ, PT ;  /* 0x000000ffe800720c */ /* 0x000fe40003fa5070 */
[C---:B------:R-:W-:Y:S01]  /*46f0*/  LOP3.LUT R232, R10.reuse, 0x60, RZ, 0x3c, !PT ;  /* 0x000000600ae87812 */ /* 0x040fe200078e3cff */
[----:B------:R1:W-:Y:S01]  /*4700*/  LDGSTS.E [R52+0x2000], desc[UR42][R86.64], P4 ;  /* 0x0200000056347fae */ /* 0x0003e2000a1a102a */
[----:B------:R-:W-:Y:S02]  /*4710*/  ISETP.NE.U32.AND P4, PT, R233, RZ, PT ;  /* 0x000000ffe900720c */ /* 0x000fe40003f85070 */
[----:B------:R-:W-:Y:S01]  /*4720*/  LOP3.LUT R233, R10, 0x40, RZ, 0x3c, !PT ;  /* 0x000000400ae97812 */ /* 0x000fe200078e3cff */
[----:B------:R1:W-:Y:S01]  /*4730*/  LDGSTS.E [R52+0x2008], desc[UR42][R152.64], P6 ;  /* 0x0200800098347fae */ /* 0x0003e2000b1a102a */
[----:B------:R-:W-:Y:S02]  /*4740*/  ISETP.NE.U32.AND P6, PT, R234, RZ, PT ;  /* 0x000000ffea00720c */ /* 0x000fe40003fc5070 */
[----:B------:R-:W-:Y:S01]  /*4750*/  LOP3.LUT R234, R10, 0x20, RZ, 0x3c, !PT ;  /* 0x000000200aea7812 */ /* 0x000fe200078e3cff */
[----:B------:R1:W-:Y:S01]  /*4760*/  LDGSTS.E [R53], desc[UR42][R154.64], P2 ;  /* 0x000000009a357fae */ /* 0x0003e200091a102a */
[----:B------:R-:W-:-:S02]  /*4770*/  ISETP.NE.U32.AND P2, PT, R236, RZ, PT ;  /* 0x000000ffec00720c */ /* 0x000fc40003f45070 */
[----:B------:R-:W-:Y:S01]  /*4780*/  LOP3.LUT R236, R11, 0x2e, RZ, 0xfc, !PT ;  /* 0x0000002e0bec7812 */ /* 0x000fe200078efcff */
[----:B------:R1:W-:Y:S01]  /*4790*/  LDGSTS.E [R53+0x8], desc[UR42][R156.64], P5 ;  /* 0x000080009c357fae */ /* 0x0003e2000a9a102a */
[----:B------:R-:W-:Y:S01]  /*47a0*/  VIADD R55, R234, UR12 ;  /* 0x0000000cea377c36 */ /* 0x000fe20008000000 */
[----:B------:R-:W-:Y:S01]  /*47b0*/  ISETP.NE.U32.AND P5, PT, R56, RZ, PT ;  /* 0x000000ff3800720c */ /* 0x000fe20003fa5070 */
[----:B------:R-:W-:Y:S01]  /*47c0*/  VIADD R56, R233, UR12 ;  /* 0x0000000ce9387c36 */ /* 0x000fe20008000000 */
[----:B------:R2:W-:Y:S01]  /*47d0*/  LDGSTS.E [R53+0x2000], desc[UR42][R158.64], P4 ;  /* 0x020000009e357fae */ /* 0x0005e2000a1a102a */
[----:B------:R-:W-:Y:S01]  /*47e0*/  ISETP.NE.U32.AND P4, PT, R58, RZ, PT ;  /* 0x000000ff3a00720c */ /* 0x000fe20003f85070 */
[----:B------:R-:W-:Y:S02]  /*47f0*/  IMAD.SHL.U32 R58, R60, 0x40, RZ ;  /* 0x000000403c3a7824 */ /* 0x000fe400078e00ff */
[----:B------:R2:W-:Y:S01]  /*4800*/  LDGSTS.E [R53+0x2008], desc[UR42][R160.64], P6 ;  /* 0x02008000a0357fae */ /* 0x0005e2000b1a102a */
[----:B------:R-:W-:Y:S01]  /*4810*/  ISETP.NE.U32.AND P6, PT, R57, RZ, PT ;  /* 0x000000ff3900720c */ /* 0x000fe20003fc5070 */
[----:B------:R-:W-:-:S02]  /*4820*/  VIADD R57, R232, UR12 ;  /* 0x0000000ce8397c36 */ /* 0x000fc40008000000 */
[----:B------:R-:W0:Y:S01]  /*4830*/  LDGDEPBAR ;  /* 0x00000000000079af */ /* 0x000e220000000000 */
[----:B-1----:R-:W-:-:S03]  /*4840*/  IMAD.WIDE R188, R58, 0x4, R188 ;  /* 0x000000043abc7825 */ /* 0x002fc600078e02bc */
[----:B------:R1:W-:Y:S01]  /*4850*/  LDGSTS.E [R54+0x18000], desc[UR42][R88.64], P0 ;  /* 0x1800000058367fae */ /* 0x0003e200081a102a */
[----:B---3--:R-:W-:-:S03]  /*4860*/  IMAD.WIDE R186, R58, 0x4, R186 ;  /* 0x000000043aba7825 */ /* 0x008fc600078e02ba */
[----:B------:R3:W-:Y:S01]  /*4870*/  LDGSTS.E [R54+0x18400], desc[UR42][R96.64], P0 ;  /* 0x1840000060367fae */ /* 0x0007e200081a102a */
[----:B----4-:R-:W-:-:S03]  /*4880*/  IMAD.WIDE R184, R58, 0x4, R184 ;  /* 0x000000043ab87825 */ /* 0x010fc600078e02b8 */
[----:B------:R4:W-:Y:S01]  /*4890*/  LDGSTS.E [R54+0x18800], desc[UR42][R104.64], P0 ;  /* 0x1880000068367fae */ /* 0x0009e200081a102a */
[----:B--2---:R-:W-:-:S03]  /*48a0*/  IMAD.WIDE R182, R58, 0x4, R182 ;  /* 0x000000043ab67825 */ /* 0x004fc600078e02b6 */
[----:B------:R2:W-:Y:S01]  /*48b0*/  LDGSTS.E [R54+0x18c00], desc[UR42][R112.64], P0 ;  /* 0x18c0000070367fae */ /* 0x0005e200081a102a */
[----:B-----5:R-:W-:-:S03]  /*48c0*/  IMAD.WIDE R180, R58, 0x4, R180 ;  /* 0x000000043ab47825 */ /* 0x020fc600078e02b4 */
[----:B------:R5:W-:Y:S01]  /*48d0*/  LDGSTS.E [R54+0x19000], desc[UR42][R120.64], P0 ;  /* 0x1900000078367fae */ /* 0x000be200081a102a */
[----:B------:R-:W-:-:S03]  /*48e0*/  IMAD.WIDE R178, R58, 0x4, R178 ;  /* 0x000000043ab27825 */ /* 0x000fc600078e02b2 */
        /* <DEDUP_REMOVED lines=53> */
[----:B------:R-:W-:Y:S01]  /*4c40*/  ISETP.NE.U32.AND P0, PT, R231, RZ, PT ;  /* 0x000000ffe700720c */ /* 0x000fe20003f05070 */
[----:B-1----:R-:W-:Y:S01]  /*4c50*/  IMAD.WIDE R88, R61, 0x4, R88 ;  /* 0x000000043d587825 */ /* 0x002fe200078e0258 */
[----:B------:R-:W-:Y:S01]  /*4c60*/  LOP3.LUT R231, R11, 0x32, RZ, 0xfc, !PT ;  /* 0x000000320be77812 */ /* 0x000fe200078efcff */
[----:B------:R-:W0:Y:S02]  /*4c70*/  LDGDEPBAR ;  /* 0x00000000000079af */ /* 0x000e240000000000 */
[C---:B---3--:R-:W-:Y:S01]  /*4c80*/  IMAD.WIDE R96, R61.reuse, 0x4, R96 ;  /* 0x000000043d607825 */ /* 0x048fe200078e0260 */
[----:B------:R-:W-:Y:S03]  /*4c90*/  BAR.SYNC.DEFER_BLOCKING 0x0 ;  /* 0x0000000000007b1d */ /* 0x000fe60000010000 */
[----:B----4-:R-:W-:-:S04]  /*4ca0*/  IMAD.WIDE R104, R61, 0x4, R104 ;  /* 0x000000043d687825 */ /* 0x010fc800078e0268 */
[----:B--2---:R-:W-:-:S04]  /*4cb0*/  IMAD.WIDE R112, R61, 0x4, R112 ;  /* 0x000000043d707825 */ /* 0x004fc800078e0270 */
[----:B-----5:R-:W-:-:S04]  /*4cc0*/  IMAD.WIDE R120, R61, 0x4, R120 ;  /* 0x000000043d787825 */ /* 0x020fc800078e0278 */
[----:B------:R-:W-:-:S04]  /*4cd0*/  IMAD.WIDE R128, R61, 0x4, R128 ;  /* 0x000000043d807825 */ /* 0x000fc800078e0280 */
[----:B------:R-:W-:-:S04]  /*4ce0*/  IMAD.WIDE R136, R61, 0x4, R136 ;  /* 0x000000043d887825 */ /* 0x000fc800078e0288 */
[----:B------:R-:W-:Y:S01]  /*4cf0*/  IMAD.WIDE R144, R61, 0x4, R144 ;  /* 0x000000043d907825 */ /* 0x000fe200078e0290 */
[----:B------:R-:W-:Y:S01]  /*4d00*/  @!PT LDS RZ, [RZ] ;  /* 0x00000000fffff984 */ /* 0x000fe20000000800 */
[----:B------:R-:W-:Y:S01]  /*4d10*/  @!PT LDS RZ, [RZ] ;  /* 0x00000000fffff984 */ /* 0x000fe20000000800 */
[----:B------:R-:W-:Y:S01]  /*4d20*/  @!PT LDS RZ, [RZ] ;  /* 0x00000000fffff984 */ /* 0x000fe20000000800 */
[----:B------:R1:W-:Y:S01]  /*4d30*/  LDGSTS.E [R5+0x4000], desc[UR42][R188.64], P1 ;  /* 0x04000000bc057fae */ /* 0x0003e200089a102a */
[----:B------:R-:W-:Y:S02]  /*4d40*/  ISETP.NE.U32.AND P1, PT, R229, RZ, PT ;  /* 0x000000ffe500720c */ /* 0x000fe40003f25070 */
[----:B------:R-:W-:Y:S01]  /*4d50*/  IMAD.WIDE R90, R61, 0x4, R90 ;  /* 0x000000043d5a7825 */ /* 0x000fe200078e025a */
[----:B------:R-:W-:Y:S01]  /*4d60*/  LOP3.LUT R229, R11, 0x34, RZ, 0xfc, !PT ;  /* 0x000000340be57812 */ /* 0x000fe200078efcff */
[----:B------:R2:W-:Y:S01]  /*4d70*/  LDGSTS.E [R5+0x4008], desc[UR42][R186.64], P0 ;  /* 0x04008000ba057fae */ /* 0x0005e200081a102a */
[----:B------:R-:W-:Y:S01]  /*4d80*/  ISETP.NE.U32.AND P0, PT, R228, RZ, PT ;  /* 0x000000ffe400720c */ /* 0x000fe20003f05070 */
[----:B------:R-:W-:Y:S01]  /*4d90*/  IMAD.WIDE R98, R61, 0x4, R98 ;  /* 0x000000043d627825 */ /* 0x000fe200078e0262 */
[----:B------:R-:W-:-:S03]  /*4da0*/  LOP3.LUT R228, R11, 0x36, RZ, 0xfc, !PT ;  /* 0x000000360be47812 */ /* 0x000fc600078efcff */
[----:B------:R-:W-:-:S03]  /*4db0*/  IMAD.WIDE R106, R61, 0x4, R106 ;  /* 0x000000043d6a7825 */ /* 0x000fc600078e026a */
[----:B------:R3:W-:Y:S01]  /*4dc0*/  LDGSTS.E [R5+0x6000], desc[UR42][R184.64], P1 ;  /* 0x06000000b8057fae */ /* 0x0007e200089a102a */
[----:B------:R-:W-:Y:S01]  /*4dd0*/  ISETP.NE.U32.AND P1, PT, R227, RZ, PT ;  /* 0x000000ffe300720c */ /* 0x000fe20003f25070 */
[----:B------:R-:W-:Y:S01]  /*4de0*/  IMAD.WIDE R114, R61, 0x4, R114 ;  /* 0x000000043d727825 */ /* 0x000fe200078e0272 */
[----:B------:R-:W-:Y:S02]  /*4df0*/  LOP3.LUT R227, R11, 0x38, RZ, 0xfc, !PT ;  /* 0x000000380be37812 */ /* 0x000fe400078efcff */
        /* <DEDUP_REMOVED lines=16> */
[----:B------:R-:W-:-:S03]  /*4f00*/  VIADD R223, R7, 0x3f ;  /* 0x0000003f07df7836 */ /* 0x000fc60000000000 */
[----:B------:R1:W-:Y:S01]  /*4f10*/  LDGSTS.E [R6+0x6008], desc[UR42][R174.64], P0 ;  /* 0x06008000ae067fae */ /* 0x0003e200081a102a */
[----:B------:R-:W-:Y:S01]  /*4f20*/  ISETP.NE.U32.AND P0, PT, R222, RZ, PT ;  /* 0x000000ffde00720c */ /* 0x000fe20003f05070 */
[C---:B------:R-:W-:Y:S01]  /*4f30*/  IMAD.WIDE R100, R61.reuse, 0x4, R100 ;  /* 0x000000043d647825 */ /* 0x040fe200078e0264 */
[----:B------:R-:W1:Y:S03]  /*4f40*/  S2R R222, SR_TID.X ;  /* 0x0000000000de7919 */ /* 0x000e660000002100 */
        /* <DEDUP_REMOVED lines=18> */
[----:B------:R-:W-:Y:S01]  /*5070*/  IMAD.WIDE R94, R61, 0x4, R94 ;  /* 0x000000043d5e7825 */ /* 0x000fe200078e025e */
[----:B-1----:R-:W-:Y:S02]  /*5080*/  LOP3.LUT R222, R222, 0x3f, RZ, 0xc0, !PT ;  /* 0x0000003fdede7812 */ /* 0x002fe400078ec0ff */
        /* <DEDUP_REMOVED lines=21> */
[C---:B------:R-:W-:Y:S02]  /*51e0*/  LOP3.LUT R213, R11.reuse, 0x6, RZ, 0xfc, !PT ;  /* 0x000000060bd57812 */ /* 0x040fe400078efcff */
[----:B------:R1:W-:Y:S01]  /*51f0*/  LDGSTS.E [R50+0x4008], desc[UR42][R68.64], P0 ;  /* 0x0400800044327fae */ /* 0x0003e200081a102a */
[----:B------:R-:W-:Y:S01]  /*5200*/  ISETP.NE.U32.AND P0, PT, R212, RZ, PT ;  /* 0x000000ffd400720c */ /* 0x000fe20003f05070 */
[----:B------:R-:W-:Y:S01]  /*5210*/  IMAD.WIDE R188, R58, 0x4, R188 ;  /* 0x000000043abc7825 */ /* 0x000fe200078e02bc */
[----:B------:R-:W-:-:S03]  /*5220*/  LOP3.LUT R212, R11, 0x4, RZ, 0xfc, !PT ;  /* 0x000000040bd47812 */ /* 0x000fc600078efcff */
[----:B--2---:R-:W-:-:S03]  /*5230*/  IMAD.WIDE R186, R58, 0x4, R186 ;  /* 0x000000043aba7825 */ /* 0x004fc600078e02ba */
[----:B------:R2:W-:Y:S01]  /*5240*/  LDGSTS.E [R50+0x6000], desc[UR42][R70.64], P1 ;  /* 0x0600000046327fae */ /* 0x0005e200089a102a */
[----:B------:R-:W-:Y:S01]  /*5250*/  ISETP.NE.U32.AND P1, PT, R210, RZ, PT ;  /* 0x000000ffd200720c */ /* 0x000fe20003f25070 */
[C---:B---3--:R-:W-:Y:S01]  /*5260*/  IMAD.WIDE R184, R58.reuse, 0x4, R184 ;  /* 0x000000043ab87825 */ /* 0x048fe200078e02b8 */
[----:B------:R-:W-:Y:S02]  /*5270*/  LOP3.LUT R210, R11, 0x2, RZ, 0xfc, !PT ;  /* 0x000000020bd27812 */ /* 0x000fe400078efcff */
[----:B------:R3:W-:Y:S01]  /*5280*/  LDGSTS.E [R50+0x6008], desc[UR42][R72.64], P0 ;  /* 0x0600800048327fae */ /* 0x0007e200081a102a */
[----:B------:R-:W-:Y:S01]  /*5290*/  ISETP.NE.U32.AND P0, PT, R211, RZ, PT ;  /* 0x000000ffd300720c */ /* 0x000fe20003f05070 */
[----:B----4-:R-:W-:-:S04]  /*52a0*/  IMAD.WIDE R182, R58, 0x4, R182 ;  /* 0x000000043ab67825 */ /* 0x010fc800078e02b6 */
[----:B-----5:R-:W-:-:S03]  /*52b0*/  IMAD.WIDE R180, R58, 0x4, R180 ;  /* 0x000000043ab47825 */ /* 0x020fc600078e02b4 */
[----:B------:R4:W-:Y:S01]  /*52c0*/  LDGSTS.E [R51+0x4000], desc[UR42][R74.64], P1 ;  /* 0x040000004a337fae */ /* 0x0009e200089a102a */
[----:B------:R-:W-:Y:S01]  /*52d0*/  LOP3.LUT P1, RZ, R209, 0x20, RZ, 0xc0, !PT ;  /* 0x00000020d1ff7812 */ /* 0x000fe2000782c0ff */
[----:B------:R-:W-:-:S03]  /*52e0*/  IMAD.WIDE R178, R58, 0x4, R178 ;  /* 0x000000043ab27825 */ /* 0x000fc600078e02b2 */
[----:B------:R5:W-:Y:S01]  /*52f0*/  LDGSTS.E [R51+0x4008], desc[UR42][R76.64], P0 ;  /* 0x040080004c337fae */ /* 0x000be200081a102a */
[----:B------:R-:W-:Y:S01]  /*5300*/  ISETP.NE.U32.AND P0, PT, R8, RZ, PT ;  /* 0x000000ff0800720c */ /* 0x000fe20003f05070 */
[----:B------:R-:W-:Y:S02]  /*5310*/  VIADD R8, R7, 0xffffff80 ;  /* 0xffffff8007087836 */ /* 0x000fe40000000000 */
[----:B------:R-:W-:-:S04]  /*5320*/  IMAD.WIDE R176, R58, 0x4, R176 ;  /* 0x000000043ab07825 */ /* 0x000fc800078e02b0 */
[----:B------:R-:W-:Y:S01]  /*5330*/  IMAD.WIDE R174, R58, 0x4, R174 ;  /* 0x000000043aae7825 */ /* 0x000fe200078e02ae */
[----:B------:R1:W-:Y:S01]  /*5340*/  LDGSTS.E [R51+0x6000], desc[UR42][R78.64], P1 ;  /* 0x060000004e337fae */ /* 0x0003e200089a102a */
[----:B------:R-:W-:Y:S02]  /*5350*/  ISETP.GE.AND P1, PT, R210, R8, PT ;  /* 0x00000008d200720c */ /* 0x000fe40003f26270 */
[C---:B------:R-:W-:Y:S01]  /*5360*/  IMAD.WIDE R172, R58.reuse, 0x4, R172 ;  /* 0x000000043aac7825 */ /* 0x040fe200078e02ac */
[----:B------:R1:W-:Y:S03]  /*5370*/  LDGSTS.E [R51+0x6008], desc[UR42][R80.64], P3 ;  /* 0x0600800050337fae */ /* 0x0003e600099a102a */
[----:B------:R-:W-:Y:S01]  /*5380*/  IMAD.WIDE R170, R58, 0x4, R170 ;  /* 0x000000043aaa7825 */ /* 0x000fe200078e02aa */
[----:B------:R2:W-:Y:S01]  /*5390*/  LDGSTS.E [R52+0x4000], desc[UR42][R82.64], P4 ;  /* 0x0400000052347fae */ /* 0x0005e2000a1a102a */
[----:B------:R-:W-:-:S02]  /*53a0*/  ISETP.NE.U32.AND P4, PT, R198, RZ, PT ;  /* 0x000000ffc600720c */ /* 0x000fc40003f85070 */
[----:B------:R-:W-:Y:S01]  /*53b0*/  IMAD.WIDE R168, R58, 0x4, R168 ;  /* 0x000000043aa87825 */ /* 0x000fe200078e02a8 */
[----:B------:R2:W-:Y:S01]  /*53c0*/  LDGSTS.E [R52+0x4008], desc[UR42][R84.64], P5 ;  /* 0x0400800054347fae */ /* 0x0005e2000a9a102a */
[----:B------:R-:W-:Y:S02]  /*53d0*/  ISETP.NE.U32.AND P5, PT, R196, RZ, PT ;  /* 0x000000ffc400720c */ /* 0x000fe40003fa5070 */
[----:B------:R-:W-:Y:S01]  /*53e0*/  IMAD.WIDE R166, R58, 0x4, R166 ;  /* 0x000000043aa67825 */ /* 0x000fe200078e02a6 */
[----:B------:R-:W-:Y:S01]  /*53f0*/  SEL R196, RZ, 0x4, P1 ;  /* 0x00000004ffc47807 */ /* 0x000fe20000800000 */
[----:B------:R2:W-:Y:S01]  /*5400*/  LDGSTS.E [R52+0x6000], desc[UR42][R86.64], P6 ;  /* 0x0600000056347fae */ /* 0x0005e2000b1a102a */
[-C--:B------:R-:W-:Y:S01]  /*5410*/  ISETP.GE.AND P1, PT, R244, R8.reuse, PT ;  /* 0x00000008f400720c */ /* 0x080fe20003f26270 */
[C---:B-1----:R-:W-:Y:S02]  /*5420*/  IMAD.WIDE R164, R58.reuse, 0x4, R164 ;  /* 0x000000043aa47825 */ /* 0x042fe400078e02a4 */
[----:B------:R1:W-:Y:S01]  /*5430*/  LDGSTS.E [R52+0x6008], desc[UR42][R152.64], P0 ;  /* 0x0600800098347fae */ /* 0x0003e200081a102a */
[----:B------:R-:W-:Y:S01]  /*5440*/  ISETP.GE.AND P0, PT, R11, R8, PT ;  /* 0x000000080b00720c */ /* 0x000fe20003f06270 */
[----:B------:R-:W-:-:S03]  /*5450*/  IMAD.WIDE R162, R58, 0x4, R162 ;  /* 0x000000043aa27825 */ /* 0x000fc600078e02a2 */
[----:B------:R-:W-:Y:S01]  /*5460*/  SEL R198, RZ, 0x4, P0 ;  /* 0x00000004ffc67807 */ /* 0x000fe20000000000 */
[----:B------:R1:W-:Y:S01]  /*5470*/  LDGSTS.E [R53+0x4000], desc[UR42][R154.64], P5 ;  /* 0x040000009a357fae */ /* 0x0003e2000a9a102a */
[----:B------:R-:W-:Y:S01]  /*5480*/  ISETP.NE.U32.AND P5, PT, R191, RZ, PT ;  /* 0x000000ffbf00720c */ /* 0x000fe20003fa5070 */
[C---:B------:R-:W-:Y:S01]  /*5490*/  IMAD.WIDE R62, R58.reuse, 0x4, R62 ;  /* 0x000000043a3e7825 */ /* 0x040fe200078e023e */
[----:B------:R-:W-:Y:S02]  /*54a0*/  ISETP.GT.AND P0, PT, R223, 0xbf, PT ;  /* 0x000000bfdf00780c */ /* 0x000fe40003f04270 */
[----:B------:R-:W-:Y:S01]  /*54b0*/  SEL R191, RZ, 0x4, P1 ;  /* 0x00000004ffbf7807 */ /* 0x000fe20000800000 */
[----:B------:R-:W-:Y:S01]  /*54c0*/  IMAD.WIDE R64, R58, 0x4, R64 ;  /* 0x000000043a407825 */ /* 0x000fe200078e0240 */
[----:B------:R-:W-:Y:S02]  /*54d0*/  SEL R198, R198, RZ, P0 ;  /* 0x000000ffc6c67207 */ /* 0x000fe40000000000 */
[----:B------:R-:W-:Y:S01]  /*54e0*/  SEL R191, R191, RZ, P0 ;  /* 0x000000ffbfbf7207 */ /* 0x000fe20000000000 */
[----:B------:R-:W-:Y:S01]  /*54f0*/  IMAD.WIDE R66, R58, 0x4, R66 ;  /* 0x000000043a427825 */ /* 0x000fe200078e0242 */
[----:B------:R-:W-:-:S02]  /*5500*/  ISETP.NE.U32.AND P3, PT, R198, RZ, PT ;  /* 0x000000ffc600720c */ /* 0x000fc40003f65070 */
[----:B------:R-:W-:Y:S01]  /*5510*/  ISETP.NE.U32.AND P1, PT, R191, RZ, PT ;  /* 0x000000ffbf00720c */ /* 0x000fe20003f25070 */
[----:B------:R1:W-:Y:S01]  /*5520*/  LDGSTS.E [R53+0x4008], desc[UR42][R156.64], P5 ;  /* 0x040080009c357fae */ /* 0x0003e2000a9a102a */
[----:B------:R-:W-:Y:S01]  /*5530*/  ISETP.GE.AND P5, PT, R245, R8, PT ;  /* 0x00000008f500720c */ /* 0x000fe20003fa6270 */
[----:B------:R-:W-:Y:S01]  /*5540*/  IMAD.WIDE R68, R58, 0x4, R68 ;  /* 0x000000043a447825 */ /* 0x000fe200078e0244 */
[----:B------:R-:W-:Y:S02]  /*5550*/  SEL R196, R196, RZ, P0 ;  /* 0x000000ffc4c47207 */ /* 0x000fe40000000000 */
[----:B------:R-:W-:Y:S01]  /*5560*/  SEL R191, RZ, 0x4, P5 ;  /* 0x00000004ffbf7807 */ /* 0x000fe20002800000 */
[----:B--2---:R-:W-:Y:S01]  /*5570*/  IMAD.WIDE R70, R58, 0x4, R70 ;  /* 0x000000043a467825 */ /* 0x004fe200078e0246 */
[----:B------:R-:W-:Y:S02]  /*5580*/  ISETP.NE.U32.AND P5, PT, R59, RZ, PT ;  /* 0x000000ff3b00720c */ /* 0x000fe40003fa5070 */
[----:B------:R-:W-:Y:S01]  /*5590*/  ISETP.NE.U32.AND P6, PT, R196, RZ, PT ;  /* 0x000000ffc400720c */ /* 0x000fe20003fc5070 */
[----:B---3--:R-:W-:Y:S01]  /*55a0*/  IMAD.WIDE R72, R58, 0x4, R72 ;  /* 0x000000043a487825 */ /* 0x008fe200078e0248 */
[----:B------:R-:W-:-:S03]  /*55b0*/  SEL R191, R191, RZ, P0 ;  /* 0x000000ffbfbf7207 */ /* 0x000fc60000000000 */
[----:B----4-:R-:W-:-:S04]  /*55c0*/  IMAD.WIDE R74, R58, 0x4, R74 ;  /* 0x000000043a4a7825 */ /* 0x010fc800078e024a */
[----:B-----5:R-:W-:Y:S02]  /*55d0*/  IMAD.WIDE R76, R58, 0x4, R76 ;  /* 0x000000043a4c7825 */ /* 0x020fe400078e024c */
[----:B------:R2:W-:Y:S01]  /*55e0*/  LDGSTS.E [R53+0x6000], desc[UR42][R158.64], P5 ;  /* 0x060000009e357fae */ /* 0x0005e2000a9a102a */
[-C--:B------:R-:W-:Y:S01]  /*55f0*/  ISETP.GE.AND P5, PT, R212, R8.reuse, PT ;  /* 0x00000008d400720c */ /* 0x080fe20003fa6270 */
[C---:B------:R-:W-:Y:S02]  /*5600*/  IMAD.WIDE R78, R58.reuse, 0x4, R78 ;  /* 0x000000043a4e7825 */ /* 0x040fe400078e024e */
[----:B------:R3:W-:Y:S01]  /*5610*/  LDGSTS.E [R53+0x6008], desc[UR42][R160.64], P4 ;  /* 0x06008000a0357fae */ /* 0x0007e2000a1a102a */
[----:B------:R-:W-:Y:S01]  /*5620*/  SEL R59, RZ, 0x4, P5 ;  /* 0x00000004ff3b7807 */ /* 0x000fe20002800000 */
[C---:B------:R-:W-:Y:S01]  /*5630*/  IMAD.WIDE R80, R58.reuse, 0x4, R80 ;  /* 0x000000043a507825 */ /* 0x040fe200078e0250 */
[----:B------:R-:W-:Y:S01]  /*5640*/  ISETP.GE.AND P4, PT, R213, R8, PT ;  /* 0x00000008d500720c */ /* 0x000fe20003f86270 */
[----:B------:R-:W0:Y:S01]  /*5650*/  LDGDEPBAR ;  /* 0x00000000000079af */ /* 0x000e220000000000 */
[----:B------:R-:W-:Y:S01]  /*5660*/  SEL R59, R59, RZ, P0 ;  /* 0x000000ff3b3b7207 */ /* 0x000fe20000000000 */
[----:B------:R-:W-:-:S02]  /*5670*/  IMAD.WIDE R82, R58, 0x4, R82 ;  /* 0x000000043a527825 */ /* 0x000fc400078e0252 */
[----:B------:R4:W-:Y:S01]  /*5680*/  LDGSTS.E [R54+0x1c000], desc[UR42][R88.64], P2 ;  /* 0x1c00000058367fae */ /* 0x0009e200091a102a */
[----:B------:R-:W-:Y:S01]  /*5690*/  ISETP.NE.U32.AND P5, PT, R59, RZ, PT ;  /* 0x000000ff3b00720c */ /* 0x000fe20003fa5070 */
[C---:B------:R-:W-:Y:S01]  /*56a0*/  IMAD.WIDE R84, R58.reuse, 0x4, R84 ;  /* 0x000000043a547825 */ /* 0x040fe200078e0254 */
[----:B------:R-:W-:Y:S01]  /*56b0*/  SEL R59, RZ, 0x4, P4 ;  /* 0x00000004ff3b7807 */ /* 0x000fe20002000000 */
[----:B------:R5:W-:Y:S02]  /*56c0*/  LDGSTS.E [R54+0x1c400], desc[UR42][R96.64], P2 ;  /* 0x1c40000060367fae */ /* 0x000be400091a102a */
[C---:B------:R-:W-:Y:S01]  /*56d0*/  IMAD.WIDE R86, R58.reuse, 0x4, R86 ;  /* 0x000000043a567825 */ /* 0x040fe200078e0256 */
[----:B------:R-:W-:Y:S01]  /*56e0*/  SEL R59, R59, RZ, P0 ;  /* 0x000000ff3b3b7207 */ /* 0x000fe20000000000 */
[----:B------:R2:W-:Y:S02]  /*56f0*/  LDGSTS.E [R54+0x1c800], desc[UR42][R104.64], P2 ;  /* 0x1c80000068367fae */ /* 0x0005e400091a102a */
[C---:B-1----:R-:W-:Y:S01]  /*5700*/  IMAD.WIDE R152, R58.reuse, 0x4, R152 ;  /* 0x000000043a987825 */ /* 0x042fe200078e0298 */
[----:B------:R-:W-:Y:S01]  /*5710*/  ISETP.NE.U32.AND P4, PT, R59, RZ, PT ;  /* 0x000000ff3b00720c */ /* 0x000fe20003f85070 */
[----:B------:R1:W-:Y:S02]  /*5720*/  LDGSTS.E [R54+0x1cc00], desc[UR42][R112.64], P2 ;  /* 0x1cc0000070367fae */ /* 0x0003e400091a102a */
[----:B------:R-:W-:-:S02]  /*5730*/  IMAD.WIDE R154, R58, 0x4, R154 ;  /* 0x000000043a9a7825 */ /* 0x000fc400078e029a */
[----:B------:R1:W-:Y:S02]  /*5740*/  LDGSTS.E [R54+0x1d000], desc[UR42][R120.64], P2 ;  /* 0x1d00000078367fae */ /* 0x0003e400091a102a */
[C---:B------:R-:W-:Y:S02]  /*5750*/  IMAD.WIDE R156, R58.reuse, 0x4, R156 ;  /* 0x000000043a9c7825 */ /* 0x040fe400078e029c */
[----:B------:R1:W-:Y:S02]  /*5760*/  LDGSTS.E [R54+0x1d400], desc[UR42][R128.64], P2 ;  /* 0x1d40000080367fae */ /* 0x0003e400091a102a */
[C---:B--2---:R-:W-:Y:S02]  /*5770*/  IMAD.WIDE R158, R58.reuse, 0x4, R158 ;  /* 0x000000043a9e7825 */ /* 0x044fe400078e029e */
[----:B------:R2:W-:Y:S02]  /*5780*/  LDGSTS.E [R54+0x1d800], desc[UR42][R136.64], P2 ;  /* 0x1d80000088367fae */ /* 0x0005e400091a102a */
[----:B---3--:R-:W-:-:S02]  /*5790*/  IMAD.WIDE R160, R58, 0x4, R160 ;  /* 0x000000043aa07825 */ /* 0x008fc400078e02a0 */
[----:B------:R3:W-:Y:S02]  /*57a0*/  LDGSTS.E [R54+0x1dc00], desc[UR42][R144.64], P2 ;  /* 0x1dc0000090367fae */ /* 0x0007e400091a102a */
[C---:B----4-:R-:W-:Y:S02]  /*57b0*/  IMAD.WIDE R88, R61.reuse, 0x4, R88 ;  /* 0x000000043d587825 */ /* 0x050fe400078e0258 */
[----:B------:R4:W-:Y:S02]  /*57c0*/  LDGSTS.E [R55+0x1c100], desc[UR42][R90.64], P2 ;  /* 0x1c1000005a377fae */ /* 0x0009e400091a102a */
[C---:B-----5:R-:W-:Y:S02]  /*57d0*/  IMAD.WIDE R96, R61.reuse, 0x4, R96 ;  /* 0x000000043d607825 */ /* 0x060fe400078e0260 */
[----:B------:R5:W-:Y:S02]  /*57e0*/  LDGSTS.E [R55+0x1c500], desc[UR42][R98.64], P2 ;  /* 0x1c50000062377fae */ /* 0x000be400091a102a */
[----:B------:R-:W-:-:S02]  /*57f0*/  IMAD.WIDE R104, R61, 0x4, R104 ;  /* 0x000000043d687825 */ /* 0x000fc400078e0268 */
[----:B------:R2:W-:Y:S02]  /*5800*/  LDGSTS.E [R55+0x1c900], desc[UR42][R106.64], P2 ;  /* 0x1c9000006a377fae */ /* 0x0005e400091a102a */
[C---:B-1----:R-:W-:Y:S02]  /*5810*/  IMAD.WIDE R112, R61.reuse, 0x4, R112 ;  /* 0x000000043d707825 */ /* 0x042fe400078e0270 */
[----:B------:R1:W-:Y:S02]  /*5820*/  LDGSTS.E [R55+0x1cd00], desc[UR42][R114.64], P2 ;  /* 0x1cd0000072377fae */ /* 0x0003e400091a102a */
[C---:B------:R-:W-:Y:S02]  /*5830*/  IMAD.WIDE R120, R61.reuse, 0x4, R120 ;  /* 0x000000043d787825 */ /* 0x040fe400078e0278 */
[----:B------:R1:W-:Y:S02]  /*5840*/  LDGSTS.E [R55+0x1d100], desc[UR42][R122.64], P2 ;  /* 0x1d1000007a377fae */ /* 0x0003e400091a102a */
[----:B------:R-:W-:-:S02]  /*5850*/  IMAD.WIDE R128, R61, 0x4, R128 ;  /* 0x000000043d807825 */ /* 0x000fc400078e0280 */
[----:B------:R1:W-:Y:S02]  /*5860*/  LDGSTS.E [R55+0x1d500], desc[UR42][R130.64], P2 ;  /* 0x1d50000082377fae */ /* 0x0003e400091a102a */
[C---:B--2---:R-:W-:Y:S02]  /*5870*/  IMAD.WIDE R136, R61.reuse, 0x4, R136 ;  /* 0x000000043d887825 */ /* 0x044fe400078e0288 */
[----:B------:R2:W-:Y:S02]  /*5880*/  LDGSTS.E [R55+0x1d900], desc[UR42][R138.64], P2 ;  /* 0x1d9000008a377fae */ /* 0x0005e400091a102a */
[C---:B---3--:R-:W-:Y:S02]  /*5890*/  IMAD.WIDE R144, R61.reuse, 0x4, R144 ;  /* 0x000000043d907825 */ /* 0x048fe400078e0290 */
[----:B------:R3:W-:Y:S02]  /*58a0*/  LDGSTS.E [R55+0x1dd00], desc[UR42][R146.64], P2 ;  /* 0x1dd0000092377fae */ /* 0x0007e400091a102a */
[----:B----4-:R-:W-:-:S02]  /*58b0*/  IMAD.WIDE R90, R61, 0x4, R90 ;  /* 0x000000043d5a7825 */ /* 0x010fc400078e025a */
[----:B------:R4:W-:Y:S02]  /*58c0*/  LDGSTS.E [R56+0x1c200], desc[UR42][R92.64], P2 ;  /* 0x1c2000005c387fae */ /* 0x0009e400091a102a */
[C---:B-----5:R-:W-:Y:S02]  /*58d0*/  IMAD.WIDE R98, R61.reuse, 0x4, R98 ;  /* 0x000000043d627825 */ /* 0x060fe400078e0262 */
[----:B------:R5:W-:Y:S02]  /*58e0*/  LDGSTS.E [R56+0x1c600], desc[UR42][R100.64], P2 ;  /* 0x1c60000064387fae */ /* 0x000be400091a102a */
[C---:B------:R-:W-:Y:S02]  /*58f0*/  IMAD.WIDE R106, R61.reuse, 0x4, R106 ;  /* 0x000000043d6a7825 */ /* 0x040fe400078e026a */
[----:B------:R2:W-:Y:S02]  /*5900*/  LDGSTS.E [R56+0x1ca00], desc[UR42][R108.64], P2 ;  /* 0x1ca000006c387fae */ /* 0x0005e400091a102a */
[----:B-1----:R-:W-:-:S02]  /*5910*/  IMAD.WIDE R114, R61, 0x4, R114 ;  /* 0x000000043d727825 */ /* 0x002fc400078e0272 */
[----:B------:R1:W-:Y:S02]  /*5920*/  LDGSTS.E [R56+0x1ce00], desc[UR42][R116.64], P2 ;  /* 0x1ce0000074387fae */ /* 0x0003e400091a102a */
[C---:B------:R-:W-:Y:S02]  /*5930*/  IMAD.WIDE R122, R61.reuse, 0x4, R122 ;  /* 0x000000043d7a7825 */ /* 0x040fe400078e027a */
[----:B------:R1:W-:Y:S02]  /*5940*/  LDGSTS.E [R56+0x1d200], desc[UR42][R124.64], P2 ;  /* 0x1d2000007c387fae */ /* 0x0003e400091a102a */
[C---:B------:R-:W-:Y:S02]  /*5950*/  IMAD.WIDE R130, R61.reuse, 0x4, R130 ;  /* 0x000000043d827825 */ /* 0x040fe400078e0282 */
[----:B------:R1:W-:Y:S02]  /*5960*/  LDGSTS.E [R56+0x1d600], desc[UR42][R132.64], P2 ;  /* 0x1d60000084387fae */ /* 0x0003e400091a102a */
[----:B--2---:R-:W-:-:S02]  /*5970*/  IMAD.WIDE R138, R61, 0x4, R138 ;  /* 0x000000043d8a7825 */ /* 0x004fc400078e028a */
[----:B------:R2:W-:Y:S02]  /*5980*/  LDGSTS.E [R56+0x1da00], desc[UR42][R140.64], P2 ;  /* 0x1da000008c387fae */ /* 0x0005e400091a102a */
[C---:B---3--:R-:W-:Y:S02]  /*5990*/  IMAD.WIDE R146, R61.reuse, 0x4, R146 ;  /* 0x000000043d927825 */ /* 0x048fe400078e0292 */
[----:B------:R3:W-:Y:S02]  /*59a0*/  LDGSTS.E [R56+0x1de00], desc[UR42][R148.64], P2 ;  /* 0x1de0000094387fae */ /* 0x0007e400091a102a */
[C---:B----4-:R-:W-:Y:S02]  /*59b0*/  IMAD.WIDE R92, R61.reuse, 0x4, R92 ;  /* 0x000000043d5c7825 */ /* 0x050fe400078e025c */
[----:B------:R4:W-:Y:S02]  /*59c0*/  LDGSTS.E [R57+0x1c300], desc[UR42][R94.64], P2 ;  /* 0x1c3000005e397fae */ /* 0x0009e400091a102a */
[----:B-----5:R-:W-:-:S02]  /*59d0*/  IMAD.WIDE R100, R61, 0x4, R100 ;  /* 0x000000043d647825 */ /* 0x020fc400078e0264 */
[----:B------:R5:W-:Y:S02]  /*59e0*/  LDGSTS.E [R57+0x1c700], desc[UR42][R102.64], P2 ;  /* 0x1c70000066397fae */ /* 0x000be400091a102a */
[C---:B------:R-:W-:Y:S02]  /*59f0*/  IMAD.WIDE R108, R61.reuse, 0x4, R108 ;  /* 0x000000043d6c7825 */ /* 0x040fe400078e026c */
[----:B------:R2:W-:Y:S02]  /*5a00*/  LDGSTS.E [R57+0x1cb00], desc[UR42][R110.64], P2 ;  /* 0x1cb000006e397fae */ /* 0x0005e400091a102a */
[C---:B-1----:R-:W-:Y:S02]  /*5a10*/  IMAD.WIDE R116, R61.reuse, 0x4, R116 ;  /* 0x000000043d747825 */ /* 0x042fe400078e0274 */
        /* <DEDUP_REMOVED lines=8> */
[----:B------:R3:W-:Y:S01]  /*5aa0*/  LDGSTS.E [R57+0x1df00], desc[UR42][R150.64], P2 ;  /* 0x1df0000096397fae */ /* 0x0007e200091a102a */
[-C--:B------:R-:W-:Y:S01]  /*5ab0*/  ISETP.GE.AND P2, PT, R241, R8.reuse, PT ;  /* 0x00000008f100720c */ /* 0x080fe20003f46270 */
[----:B----4-:R-:W-:Y:S02]  /*5ac0*/  IMAD.WIDE R94, R61, 0x4, R94 ;  /* 0x000000043d5e7825 */ /* 0x010fe400078e025e */
[----:B------:R-:W0:Y:S01]  /*5ad0*/  LDGDEPBAR ;  /* 0x00000000000079af */ /* 0x000e220000000000 */
[----:B------:R-:W-:Y:S01]  /*5ae0*/  SEL R59, RZ, 0x4, P2 ;  /* 0x00000004ff3b7807 */ /* 0x000fe20001000000 */
[----:B------:R-:W-:Y:S01]  /*5af0*/  VIADD R7, R7, 0xffffff40 ;  /* 0xffffff4007077836 */ /* 0x000fe20000000000 */
[----:B------:R-:W-:Y:S01]  /*5b00*/  ISETP.GE.AND P2, PT, R242, R8, PT ;  /* 0x00000008f200720c */ /* 0x000fe20003f46270 */
[----:B------:R-:W-:Y:S01]  /*5b10*/  BAR.SYNC.DEFER_BLOCKING 0x0 ;  /* 0x0000000000007b1d */ /* 0x000fe20000010000 */
[----:B------:R-:W-:Y:S01]  /*5b20*/  SEL R59, R59, RZ, P0 ;  /* 0x000000ff3b3b7207 */ /* 0x000fe20000000000 */
[----:B-----5:R-:W-:-:S04]  /*5b30*/  IMAD.WIDE R102, R61, 0x4, R102 ;  /* 0x000000043d667825 */ /* 0x020fc800078e0266 */
[----:B------:R-:W-:-:S04]  /*5b40*/  IMAD.WIDE R110, R61, 0x4, R110 ;  /* 0x000000043d6e7825 */ /* 0x000fc800078e026e */
[----:B-1----:R-:W-:-:S04]  /*5b50*/  IMAD.WIDE R118, R61, 0x4, R118 ;  /* 0x000000043d767825 */ /* 0x002fc800078e0276 */
[----:B------:R-:W-:-:S04]  /*5b60*/  IMAD.WIDE R126, R61, 0x4, R126 ;  /* 0x000000043d7e7825 */ /* 0x000fc800078e027e */
[----:B------:R-:W-:-:S04]  /*5b70*/  IMAD.WIDE R134, R61, 0x4, R134 ;  /* 0x000000043d867825 */ /* 0x000fc800078e0286 */
[----:B--2---:R-:W-:Y:S01]  /*5b80*/  IMAD.WIDE R142, R61, 0x4, R142 ;  /* 0x000000043d8e7825 */ /* 0x004fe200078e028e */
[----:B------:R-:W-:Y:S01]  /*5b90*/  @!PT LDS RZ, [RZ] ;  /* 0x00000000fffff984 */ /* 0x000fe20000000800 */
[----:B------:R-:W-:Y:S01]  /*5ba0*/  @!PT LDS RZ, [RZ] ;  /* 0x00000000fffff984 */ /* 0x000fe20000000800 */
[----:B------:R-:W-:Y:S01]  /*5bb0*/  @!PT LDS RZ, [RZ] ;  /* 0x00000000fffff984 */ /* 0x000fe20000000800 */
[----:B------:R1:W-:Y:S01]  /*5bc0*/  LDGSTS.E [R5+0x8000], desc[UR42][R188.64], P3 ;  /* 0x08000000bc057fae */ /* 0x0003e200099a102a */
[----:B------:R-:W-:Y:S02]  /*5bd0*/  ISETP.NE.U32.AND P3, PT, R59, RZ, PT ;  /* 0x000000ff3b00720c */ /* 0x000fe40003f65070 */
[----:B---3--:R-:W-:Y:S01]  /*5be0*/  IMAD.WIDE R150, R61, 0x4, R150 ;  /* 0x000000043d967825 */ /* 0x008fe200078e0296 */
[----:B------:R-:W-:Y:S01]  /*5bf0*/  SEL R59, RZ, 0x4, P2 ;  /* 0x00000004ff3b7807 */ /* 0x000fe20001000000 */
[----:B------:R2:W-:Y:S01]  /*5c00*/  LDGSTS.E [R5+0x8008], desc[UR42][R186.64], P6 ;  /* 0x08008000ba057fae */ /* 0x0005e2000b1a102a */
[----:B------:R-:W-:Y:S02]  /*5c10*/  ISETP.GE.AND P6, PT, R214, R8, PT ;  /* 0x00000008d600720c */ /* 0x000fe40003fc6270 */
[----:B------:R-:W-:Y:S01]  /*5c20*/  SEL R59, R59, RZ, P0 ;  /* 0x000000ff3b3b7207 */ /* 0x000fe20000000000 */
[----:B------:R3:W-:Y:S03]  /*5c30*/  LDGSTS.E [R5+0xa000], desc[UR42][R184.64], P1 ;  /* 0x0a000000b8057fae */ /* 0x0007e600089a102a */
[----:B------:R-:W-:Y:S01]  /*5c40*/  ISETP.NE.U32.AND P2, PT, R59, RZ, PT ;  /* 0x000000ff3b00720c */ /* 0x000fe20003f45070 */
[----:B-1----:R-:W-:Y:S01]  /*5c50*/  IMAD.WIDE R188, R58, 0x4, R188 ;  /* 0x000000043abc7825 */ /* 0x002fe200078e02bc */
[----:B------:R-:W-:-:S02]  /*5c60*/  SEL R59, RZ, 0x4, P6 ;  /* 0x00000004ff3b7807 */ /* 0x000fc40003000000 */
[----:B------:R-:W-:Y:S01]  /*5c70*/  ISETP.GE.AND P6, PT, R215, R8, PT ;  /* 0x00000008d700720c */ /* 0x000fe20003fc6270 */
[----:B--2---:R-:W-:Y:S01]  /*5c80*/  IMAD.WIDE R186, R58, 0x4, R186 ;  /* 0x000000043aba7825 */ /* 0x004fe200078e02ba */
[----:B------:R-:W-:-:S03]  /*5c90*/  SEL R59, R59, RZ, P0 ;  /* 0x000000ff3b3b7207 */ /* 0x000fc60000000000 */
[----:B---3--:R-:W-:Y:S01]  /*5ca0*/  IMAD.WIDE R184, R58, 0x4, R184 ;  /* 0x000000043ab87825 */ /* 0x008fe200078e02b8 */
[----:B------:R-:W-:Y:S02]  /*5cb0*/  ISETP.NE.U32.AND P1, PT, R59, RZ, PT ;  /* 0x000000ff3b00720c */ /* 0x000fe40003f25070 */
[----:B------:R-:W-:Y:S02]  /*5cc0*/  SEL R59, RZ, 0x4, P6 ;  /* 0x00000004ff3b7807 */ /* 0x000fe40003000000 */
[----:B------:R-:W-:Y:S02]  /*5cd0*/  ISETP.NE.U32.AND P6, PT, R191, RZ, PT ;  /* 0x000000ffbf00720c */ /* 0x000fe40003fc5070 */
[----:B------:R-:W-:-:S11]  /*5ce0*/  SEL R59, R59, RZ, P0 ;  /* 0x000000ff3b3b7207 */ /* 0x000fd60000000000 */
[----:B------:R1:W-:Y:S01]  /*5cf0*/  LDGSTS.E [R5+0xa008], desc[UR42][R182.64], P6 ;  /* 0x0a008000b6057fae */ /* 0x0003e2000b1a102a */
[----:B------:R-:W-:-:S03]  /*5d00*/  ISETP.GE.AND P6, PT, R238, R8, PT ;  /* 0x00000008ee00720c */ /* 0x000fc60003fc6270 */
[----:B------:R2:W-:Y:S01]  /*5d10*/  LDGSTS.E [R6+0x8000], desc[UR42][R180.64], P5 ;  /* 0x08000000b4067fae */ /* 0x0005e2000a9a102a */
[----:B------:R-:W-:Y:S02]  /*5d20*/  SEL R191, RZ, 0x4, P6 ;  /* 0x00000004ffbf7807 */ /* 0x000fe40003000000 */
[----:B------:R-:W-:Y:S01]  /*5d30*/  ISETP.GE.AND P6, PT, R239, R8, PT ;  /* 0x00000008ef00720c */ /* 0x000fe20003fc6270 */
[----:B------:R3:W-:Y:S01]  /*5d40*/  LDGSTS.E [R6+0x8008], desc[UR42][R178.64], P4 ;  /* 0x08008000b2067fae */ /* 0x0007e2000a1a102a */
[----:B------:R-:W-:-:S03]  /*5d50*/  SEL R191, R191, RZ, P0 ;  /* 0x000000ffbfbf7207 */ /* 0x000fc60000000000 */
[----:B------:R4:W-:Y:S01]  /*5d60*/  LDGSTS.E [R6+0xa000], desc[UR42][R176.64], P3 ;  /* 0x0a000000b0067fae */ /* 0x0009e200099a102a */
[----:B------:R-:W-:Y:S01]  /*5d70*/  ISETP.NE.U32.AND P5, PT, R191, RZ, PT ;  /* 0x000000ffbf00720c */ /* 0x000fe20003fa5070 */
[----:B-1----:R-:W-:Y:S01]  /*5d80*/  IMAD.WIDE R182, R58, 0x4, R182 ;  /* 0x000000043ab67825 */ /* 0x002fe200078e02b6 */
[----:B------:R-:W-:Y:S01]  /*5d90*/  SEL R191, RZ, 0x4, P6 ;  /* 0x00000004ffbf7807 */ /* 0x000fe20003000000 */
[----:B------:R1:W-:Y:S01]  /*5da0*/  LDGSTS.E [R6+0xa008], desc[UR42][R174.64], P2 ;  /* 0x0a008000ae067fae */ /* 0x0003e200091a102a */
[----:B------:R-:W-:Y:S01]  /*5db0*/  ISETP.GE.AND P6, PT, R216, R8, PT ;  /* 0x00000008d800720c */ /* 0x000fe20003fc6270 */
[C---:B--2---:R-:W-:Y:S01]  /*5dc0*/  IMAD.WIDE R180, R58.reuse, 0x4, R180 ;  /* 0x000000043ab47825 */ /* 0x044fe200078e02b4 */
[----:B------:R-:W-:Y:S01]  /*5dd0*/  SEL R191, R191, RZ, P0 ;  /* 0x000000ffbfbf7207 */ /* 0x000fe20000000000 */
[----:B------:R2:W-:Y:S02]  /*5de0*/  LDGSTS.E [R48+0x8000], desc[UR42][R172.64], P1 ;  /* 0x08000000ac307fae */ /* 0x0005e400089a102a */
[----:B---3--:R-:W-:Y:S01]  /*5df0*/  IMAD.WIDE R178, R58, 0x4, R178 ;  /* 0x000000043ab27825 */ /* 0x008fe200078e02b2 */
[----:B------:R-:W-:-:S02]  /*5e00*/  ISETP.NE.U32.AND P4, PT, R191, RZ, PT ;  /* 0x000000ffbf00720c */ /* 0x000fc40003f85070 */
[----:B------:R-:W-:Y:S01]  /*5e10*/  SEL R191, RZ, 0x4, P6 ;  /* 0x00000004ffbf7807 */ /* 0x000fe20003000000 */
[C---:B----4-:R-:W-:Y:S01]  /*5e20*/  IMAD.WIDE R176, R58.reuse, 0x4, R176 ;  /* 0x000000043ab07825 */ /* 0x050fe200078e02b0 */
[----:B------:R-:W-:Y:S02]  /*5e30*/  ISETP.GE.AND P6, PT, R217, R8, PT ;  /* 0x00000008d900720c */ /* 0x000fe40003fc6270 */
[----:B------:R-:W-:Y:S01]  /*5e40*/  SEL R191, R191, RZ, P0 ;  /* 0x000000ffbfbf7207 */ /* 0x000fe20000000000 */
[----:B-1----:R-:W-:-:S03]  /*5e50*/  IMAD.WIDE R174, R58, 0x4, R174 ;  /* 0x000000043aae7825 */ /* 0x002fc600078e02ae */
[----:B------:R-:W-:Y:S01]  /*5e60*/  ISETP.NE.U32.AND P3, PT, R191, RZ, PT ;  /* 0x000000ffbf00720c */ /* 0x000fe20003f65070 */
[----:B--2---:R-:W-:Y:S01]  /*5e70*/  IMAD.WIDE R172, R58, 0x4, R172 ;  /* 0x000000043aac7825 */ /* 0x004fe200078e02ac */
[----:B------:R-:W-:Y:S02]  /*5e80*/  SEL R191, RZ, 0x4, P6 ;  /* 0x00000004ffbf7807 */ /* 0x000fe40003000000 */
[----:B------:R-:W-:Y:S02]  /*5e90*/  ISETP.GE.AND P6, PT, R235, R8, PT ;  /* 0x00000008eb00720c */ /* 0x000fe40003fc6270 */
[----:B------:R-:W-:-:S04]  /*5ea0*/  SEL R191, R191, RZ, P0 ;  /* 0x000000ffbfbf7207 */ /* 0x000fc80000000000 */
[----:B------:R-:W-:Y:S02]  /*5eb0*/  ISETP.NE.U32.AND P2, PT, R191, RZ, PT ;  /* 0x000000ffbf00720c */ /* 0x000fe40003f45070 */
[----:B------:R-:W-:Y:S02]  /*5ec0*/  SEL R191, RZ, 0x4, P6 ;  /* 0x00000004ffbf7807 */ /* 0x000fe40003000000 */
[----:B------:R-:W-:Y:S02]  /*5ed0*/  ISETP.GE.AND P6, PT, R236, R8, PT ;  /* 0x00000008ec00720c */ /* 0x000fe40003fc6270 */
[----:B------:R-:W-:-:S04]  /*5ee0*/  SEL R191, R191, RZ, P0 ;  /* 0x000000ffbfbf7207 */ /* 0x000fc80000000000 */
        /* <DEDUP_REMOVED lines=52> */
[-C--:B------:R-:W-:Y:S01]  /*6230*/  ISETP.GE.AND P3, PT, R250, R8.reuse, PT ;  /* 0x00000008fa00720c */ /* 0x080fe20003f66270 */
[C---:B--2---:R-:W-:Y:S01]  /*6240*/  IMAD.WIDE R66, R58.reuse, 0x4, R66 ;  /* 0x000000043a427825 */ /* 0x044fe200078e0242 */
[----:B------:R-:W-:Y:S01]  /*6250*/  SEL R191, R191, RZ, P0 ;  /* 0x000000ffbfbf7207 */ /* 0x000fe20000000000 */
[----:B------:R2:W-:Y:S01]  /*6260*/  LDGSTS.E [R51+0x8000], desc[UR42][R74.64], P1 ;  /* 0x080000004a337fae */ /* 0x0005e200089a102a */
[----:B------:R-:W-:Y:S01]  /*6270*/  ISETP.GE.AND P6, PT, R251, R8, PT ;  /* 0x00000008fb00720c */ /* 0x000fe20003fc6270 */
[----:B---3--:R-:W-:Y:S01]  /*6280*/  IMAD.WIDE R68, R58, 0x4, R68 ;  /* 0x000000043a447825 */ /* 0x008fe200078e0244 */
[----:B------:R-:W-:-:S02]  /*6290*/  SEL R196, RZ, 0x4, P3 ;  /* 0x00000004ffc47807 */ /* 0x000fc40001800000 */
[----:B------:R-:W-:Y:S01]  /*62a0*/  ISETP.NE.U32.AND P4, PT, R191, RZ, PT ;  /* 0x000000ffbf00720c */ /* 0x000fe20003f85070 */
[----:B----4-:R-:W-:Y:S01]  /*62b0*/  IMAD.WIDE R70, R58, 0x4, R70 ;  /* 0x000000043a467825 */ /* 0x010fe200078e0246 */
[----:B------:R-:W-:Y:S02]  /*62c0*/  SEL R191, RZ, 0x4, P6 ;  /* 0x00000004ffbf7807 */ /* 0x000fe40003000000 */
[----:B------:R-:W-:Y:S01]  /*62d0*/  SEL R196, R196, RZ, P0 ;  /* 0x000000ffc4c47207 */ /* 0x000fe20000000000 */
[C---:B-1----:R-:W-:Y:S01]  /*62e0*/  IMAD.WIDE R72, R58.reuse, 0x4, R72 ;  /* 0x000000043a487825 */ /* 0x042fe200078e0248 */
[----:B------:R-:W-:Y:S02]  /*62f0*/  ISETP.GE.AND P2, PT, R227, R8, PT ;  /* 0x00000008e300720c */ /* 0x000fe40003f46270 */
[----:B------:R-:W-:Y:S01]  /*6300*/  ISETP.NE.U32.AND P6, PT, R59, RZ, PT ;  /* 0x000000ff3b00720c */ /* 0x000fe20003fc5070 */
[----:B--2---:R-:W-:Y:S01]  /*6310*/  IMAD.WIDE R74, R58, 0x4, R74 ;  /* 0x000000043a4a7825 */ /* 0x004fe200078e024a */
[----:B------:R-:W-:-:S02]  /*6320*/  ISETP.NE.U32.AND P3, PT, R196, RZ, PT ;  /* 0x000000ffc400720c */ /* 0x000fc40003f65070 */
[----:B------:R-:W-:Y:S02]  /*6330*/  SEL R196, RZ, 0x4, P2 ;  /* 0x00000004ffc47807 */ /* 0x000fe40001000000 */
[----:B------:R-:W-:Y:S02]  /*6340*/  ISETP.GE.AND P2, PT, R226, R8, PT ;  /* 0x00000008e200720c */ /* 0x000fe40003f46270 */
[----:B------:R-:W-:Y:S02]  /*6350*/  SEL R191, R191, RZ, P0 ;  /* 0x000000ffbfbf7207 */ /* 0x000fe40000000000 */
[----:B------:R-:W-:Y:S02]  /*6360*/  SEL R59, RZ, 0x4, P2 ;  /* 0x00000004ff3b7807 */ /* 0x000fe40001000000 */
[----:B------:R-:W-:Y:S01]  /*6370*/  SEL R196, R196, RZ, P0 ;  /* 0x000000ffc4c47207 */ /* 0x000fe20000000000 */
[----:B------:R1:W-:Y:S01]  /*6380*/  LDGSTS.E [R51+0x8008], desc[UR42][R76.64], P6 ;  /* 0x080080004c337fae */ /* 0x0003e2000b1a102a */
[----:B------:R-:W-:-:S02]  /*6390*/  SEL R59, R59, RZ, P0 ;  /* 0x000000ff3b3b7207 */ /* 0x000fc40000000000 */
[-C--:B------:R-:W-:Y:S01]  /*63a0*/  ISETP.GE.AND P6, PT, R248, R8.reuse, PT ;  /* 0x00000008f800720c */ /* 0x080fe20003fc6270 */
[----:B------:R2:W-:Y:S01]  /*63b0*/  LDGSTS.E [R51+0xa000], desc[UR42][R78.64], P5 ;  /* 0x0a0000004e337fae */ /* 0x0005e2000a9a102a */
[----:B------:R-:W-:Y:S02]  /*63c0*/  ISETP.NE.U32.AND P2, PT, R59, RZ, PT ;  /* 0x000000ff3b00720c */ /* 0x000fe40003f45070 */
[----:B------:R-:W-:Y:S01]  /*63d0*/  SEL R59, RZ, 0x4, P6 ;  /* 0x00000004ff3b7807 */ /* 0x000fe20003000000 */
[----:B------:R3:W-:Y:S01]  /*63e0*/  LDGSTS.E [R51+0xa008], desc[UR42][R80.64], P4 ;  /* 0x0a00800050337fae */ /* 0x0007e2000a1a102a */
[----:B------:R-:W-:Y:S02]  /*63f0*/  ISETP.GE.AND P6, PT, R247, R8, PT ;  /* 0x00000008f700720c */ /* 0x000fe40003fc6270 */
[----:B------:R-:W-:Y:S01]  /*6400*/  SEL R59, R59, RZ, P0 ;  /* 0x000000ff3b3b7207 */ /* 0x000fe20000000000 */
[----:B-1----:R-:W-:Y:S01]  /*6410*/  IMAD.WIDE R76, R58, 0x4, R76 ;  /* 0x000000043a4c7825 */ /* 0x002fe200078e024c */
[----:B------:R-:W-:-:S02]  /*6420*/  ISETP.NE.U32.AND P1, PT, R196, RZ, PT ;  /* 0x000000ffc400720c */ /* 0x000fc40003f25070 */
[----:B------:R-:W-:Y:S01]  /*6430*/  ISETP.NE.U32.AND P5, PT, R59, RZ, PT ;  /* 0x000000ff3b00720c */ /* 0x000fe20003fa5070 */
[C---:B--2---:R-:W-:Y:S01]  /*6440*/  IMAD.WIDE R78, R58.reuse, 0x4, R78 ;  /* 0x000000043a4e7825 */ /* 0x044fe200078e024e */
[----:B------:R-:W-:Y:S02]  /*6450*/  SEL R59, RZ, 0x4, P6 ;  /* 0x00000004ff3b7807 */ /* 0x000fe40003000000 */
[----:B------:R-:W-:Y:S01]  /*6460*/  ISETP.GE.AND P6, PT, R225, R8, PT ;  /* 0x00000008e100720c */ /* 0x000fe20003fc6270 */
[----:B---3--:R-:W-:Y:S01]  /*6470*/  IMAD.WIDE R80, R58, 0x4, R80 ;  /* 0x000000043a507825 */ /* 0x008fe200078e0250 */
[----:B------:R-:W-:-:S04]  /*6480*/  SEL R59, R59, RZ, P0 ;  /* 0x000000ff3b3b7207 */ /* 0x000fc80000000000 */
[----:B------:R-:W-:Y:S02]  /*6490*/  ISETP.NE.U32.AND P4, PT, R59, RZ, PT ;  /* 0x000000ff3b00720c */ /* 0x000fe40003f85070 */
[----:B------:R-:W-:Y:S02]  /*64a0*/  SEL R59, RZ, 0x4, P6 ;  /* 0x00000004ff3b7807 */ /* 0x000fe40003000000 */
[----:B------:R-:W-:Y:S02]  /*64b0*/  ISETP.NE.U32.AND P6, PT, R191, RZ, PT ;  /* 0x000000ffbf00720c */ /* 0x000fe40003fc5070 */
[----:B------:R-:W-:-:S11]  /*64c0*/  SEL R59, R59, RZ, P0 ;  /* 0x000000ff3b3b7207 */ /* 0x000fd60000000000 */
[----:B------:R1:W-:Y:S04]  /*64d0*/  LDGSTS.E [R52+0x8000], desc[UR42][R82.64], P6 ;  /* 0x0800000052347fae */ /* 0x0003e8000b1a102a */
[----:B------:R2:W-:Y:S01]  /*64e0*/  LDGSTS.E [R52+0x8008], desc[UR42][R84.64], P3 ;  /* 0x0800800054347fae */ /* 0x0005e200099a102a */
[----:B------:R-:W-:-:S03]  /*64f0*/  ISETP.NE.U32.AND P3, PT, R59, RZ, PT ;  /* 0x000000ff3b00720c */ /* 0x000fc60003f65070 */
[----:B------:R3:W-:Y:S01]  /*6500*/  LDGSTS.E [R52+0xa000], desc[UR42][R86.64], P1 ;  /* 0x0a00000056347fae */ /* 0x0007e200089a102a */
[----:B------:R-:W-:-:S03]  /*6510*/  ISETP.GE.AND P1, PT, R224, R8, PT ;  /* 0x00000008e000720c */ /* 0x000fc60003f26270 */
[----:B------:R4:W-:Y:S01]  /*6520*/  LDGSTS.E [R52+0xa008], desc[UR42][R152.64], P2 ;  /* 0x0a00800098347fae */ /* 0x0009e200091a102a */
[----:B------:R-:W-:Y:S01]  /*6530*/  SEL R59, RZ, 0x4, P1 ;  /* 0x00000004ff3b7807 */ /* 0x000fe20000800000 */
[----:B-1----:R-:W-:Y:S01]  /*6540*/  IMAD.WIDE R82, R58, 0x4, R82 ;  /* 0x000000043a527825 */ /* 0x002fe200078e0252 */
[----:B------:R-:W-:Y:S01]  /*6550*/  ISETP.GE.AND P1, PT, R222, R8, PT ;  /* 0x00000008de00720c */ /* 0x000fe20003f26270 */
[----:B------:R1:W-:Y:S01]  /*6560*/  LDGSTS.E [R53+0x8000], desc[UR42][R154.64], P5 ;  /* 0x080000009a357fae */ /* 0x0003e2000a9a102a */
[----:B------:R-:W-:Y:S01]  /*6570*/  SEL R59, R59, RZ, P0 ;  /* 0x000000ff3b3b7207 */ /* 0x000fe20000000000 */
[C---:B--2---:R-:W-:Y:S01]  /*6580*/  IMAD.WIDE R84, R58.reuse, 0x4, R84 ;  /* 0x000000043a547825 */ /* 0x044fe200078e0254 */
[----:B------:R-:W-:Y:S01]  /*6590*/  SEL R8, RZ, 0x4, P1 ;  /* 0x00000004ff087807 */ /* 0x000fe20000800000 */
[----:B------:R2:W-:Y:S01]  /*65a0*/  LDGSTS.E [R53+0x8008], desc[UR42][R156.64], P4 ;  /* 0x080080009c357fae */ /* 0x0005e2000a1a102a */
[----:B------:R-:W-:Y:S01]  /*65b0*/  ISETP.NE.U32.AND P1, PT, R59, RZ, PT ;  /* 0x000000ff3b00720c */ /* 0x000fe20003f25070 */
[----:B---3--:R-:W-:Y:S01]  /*65c0*/  IMAD.WIDE R86, R58, 0x4, R86 ;  /* 0x000000043a567825 */ /* 0x008fe200078e0256 */
[----:B------:R-:W-:Y:S01]  /*65d0*/  SEL R8, R8, RZ, P0 ;  /* 0x000000ff08087207 */ /* 0x000fe20000000000 */
[----:B------:R3:W-:Y:S01]  /*65e0*/  LDGSTS.E [R53+0xa000], desc[UR42][R158.64], P3 ;  /* 0x0a0000009e357fae */ /* 0x0007e200099a102a */
[----:B------:R-:W-:Y:S01]  /*65f0*/  ISETP.GE.AND P0, PT, R11, R7, PT ;  /* 0x000000070b00720c */ /* 0x000fe20003f06270 */
[----:B----4-:R-:W-:Y:S01]  /*6600*/  IMAD.WIDE R152, R58, 0x4, R152 ;  /* 0x000000043a987825 */ /* 0x010fe200078e0298 */
[----:B------:R-:W-:-:S02]  /*6610*/  ISETP.NE.U32.AND P2, PT, R8, RZ, PT ;  /* 0x000000ff0800720c */ /* 0x000fc40003f45070 */
[----:B------:R-:W-:Y:S01]  /*6620*/  SEL R8, RZ, 0x4, P0 ;  /* 0x00000004ff087807 */ /* 0x000fe20000000000 */
[----:B-1----:R-:W-:Y:S01]  /*6630*/  IMAD.WIDE R154, R58, 0x4, R154 ;  /* 0x000000043a9a7825 */ /* 0x002fe200078e029a */
[----:B------:R-:W-:Y:S02]  /*6640*/  ISETP.GT.AND P0, PT, R223, 0xff, PT ;  /* 0x000000ffdf00780c */ /* 0x000fe40003f04270 */
[-C--:B------:R-:W-:Y:S01]  /*6650*/  ISETP.GE.AND P5, PT, R210, R7.reuse, PT ;  /* 0x00000007d200720c */ /* 0x080fe20003fa6270 */
[----:B------:R1:W-:Y:S01]  /*6660*/  LDGSTS.E [R53+0xa008], desc[UR42][R160.64], P1 ;  /* 0x0a008000a0357fae */ /* 0x0003e200089a102a */
[----:B------:R-:W-:Y:S01]  /*6670*/  SEL R8, R8, RZ, P0 ;  /* 0x000000ff08087207 */ /* 0x000fe20000000000 */
[----:B--2---:R-:W-:Y:S01]  /*6680*/  IMAD.WIDE R156, R58, 0x4, R156 ;  /* 0x000000043a9c7825 */ /* 0x004fe200078e029c */
[----:B------:R-:W-:Y:S01]  /*6690*/  SEL R59, RZ, 0x4, P5 ;  /* 0x00000004ff3b7807 */ /* 0x000fe20002800000 */
[----:B------:R-:W0:Y:S01]  /*66a0*/  LDGDEPBAR ;  /* 0x00000000000079af */ /* 0x000e220000000000 */
[----:B------:R-:W-:Y:S01]  /*66b0*/  ISETP.GE.AND P5, PT, R244, R7, PT ;  /* 0x00000007f400720c */ /* 0x000fe20003fa6270 */
[----:B---3--:R-:W-:Y:S01]  /*66c0*/  IMAD.WIDE R158, R58, 0x4, R158 ;  /* 0x000000043a9e7825 */ /* 0x008fe200078e029e */
[----:B------:R-:W-:Y:S01]  /*66d0*/  ISETP.NE.U32.AND P4, PT, R8, RZ, PT ;  /* 0x000000ff0800720c */ /* 0x000fe20003f85070 */
[----:B------:R2:W-:Y:S01]  /*66e0*/  LDGSTS.E [R54+0x20000], desc[UR42][R88.64], P2 ;  /* 0x2000000058367fae */ /* 0x0005e200091a102a */
[----:B------:R-:W-:-:S02]  /*66f0*/  SEL R8, RZ, 0x4, P5 ;  /* 0x00000004ff087807 */ /* 0x000fc40002800000 */
[-C--:B------:R-:W-:Y:S01]  /*6700*/  ISETP.GE.AND P3, PT, R245, R7.reuse, PT ;  /* 0x00000007f500720c */ /* 0x080fe20003f66270 */
[----:B------:R3:W-:Y:S01]  /*6710*/  LDGSTS.E [R54+0x20400], desc[UR42][R96.64], P2 ;  /* 0x2040000060367fae */ /* 0x0007e200091a102a */
[----:B------:R-:W-:Y:S01]  /*6720*/  SEL R8, R8, RZ, P0 ;  /* 0x000000ff08087207 */ /* 0x000fe20000000000 */
[----:B-1----:R-:W-:Y:S01]  /*6730*/  IMAD.WIDE R160, R58, 0x4, R160 ;  /* 0x000000043aa07825 */ /* 0x002fe200078e02a0 */
[----:B------:R-:W-:Y:S01]  /*6740*/  SEL R59, R59, RZ, P0 ;  /* 0x000000ff3b3b7207 */ /* 0x000fe20000000000 */
[----:B------:R1:W-:Y:S01]  /*6750*/  LDGSTS.E [R54+0x20800], desc[UR42][R104.64], P2 ;  /* 0x2080000068367fae */ /* 0x0003e200091a102a */
[----:B------:R-:W-:Y:S02]  /*6760*/  ISETP.NE.U32.AND P1, PT, R8, RZ, PT ;  /* 0x000000ff0800720c */ /* 0x000fe40003f25070 */
[----:B------:R-:W-:Y:S01]  /*6770*/  SEL R8, RZ, 0x4, P3 ;  /* 0x00000004ff087807 */ /* 0x000fe20001800000 */
[----:B------:R4:W-:Y:S01]  /*6780*/  LDGSTS.E [R54+0x20c00], desc[UR42][R112.64], P2 ;  /* 0x20c0000070367fae */ /* 0x0009e200091a102a */
[-C--:B------:R-:W-:Y:S01]  /*6790*/  ISETP.GE.AND P3, PT, R212, R7.reuse, PT ;  /* 0x00000007d400720c */ /* 0x080fe20003f66270 */
[----:B--2---:R-:W-:Y:S01]  /*67a0*/  IMAD.WIDE R88, R61, 0x4, R88 ;  /* 0x000000043d587825 */ /* 0x004fe200078e0258 */
[----:B------:R-:W-:Y:S01]  /*67b0*/  ISETP.NE.U32.AND P5, PT, R59, RZ, PT ;  /* 0x000000ff3b00720c */ /* 0x000fe20003fa5070 */
[----:B------:R2:W-:Y:S01]  /*67c0*/  LDGSTS.E [R54+0x21000], desc[UR42][R120.64], P2 ;  /* 0x2100000078367fae */ /* 0x0005e200091a102a */
[----:B------:R-:W-:Y:S01]  /*67d0*/  SEL R59, RZ, 0x4, P3 ;  /* 0x00000004ff3b7807 */ /* 0x000fe20001800000 */
[----:B---3--:R-:W-:Y:S01]  /*67e0*/  IMAD.WIDE R96, R61, 0x4, R96 ;  /* 0x000000043d607825 */ /* 0x008fe200078e0260 */
[----:B------:R-:W-:Y:S01]  /*67f0*/  SEL R8, R8, RZ, P0 ;  /* 0x000000ff08087207 */ /* 0x000fe20000000000 */
[----:B------:R3:W-:Y:S01]  /*6800*/  LDGSTS.E [R54+0x21400], desc[UR42][R128.64], P2 ;  /* 0x2140000080367fae */ /* 0x0007e200091a102a */
[----:B------:R-:W-:Y:S01]  /*6810*/  ISETP.GE.AND P3, PT, R213, R7, PT ;  /* 0x00000007d500720c */ /* 0x000fe20003f66270 */
[----:B-1----:R-:W-:Y:S01]  /*6820*/  IMAD.WIDE R104, R61, 0x4, R104 ;  /* 0x000000043d687825 */ /* 0x002fe200078e0268 */
[----:B------:R-:W-:Y:S01]  /*6830*/  SEL R59, R59, RZ, P0 ;  /* 0x000000ff3b3b7207 */ /* 0x000fe20000000000 */
[----:B------:R1:W-:Y:S02]  /*6840*/  LDGSTS.E [R54+0x21800], desc[UR42][R136.64], P2 ;  /* 0x2180000088367fae */ /* 0x0003e400091a102a */
[----:B----4-:R-:W-:-:S02]  /*6850*/  IMAD.WIDE R112, R61, 0x4, R112 ;  /* 0x000000043d707825 */ /* 0x010fc400078e0270 */
[----:B------:R4:W-:Y:S02]  /*6860*/  LDGSTS.E [R54+0x21c00], desc[UR42][R144.64], P2 ;  /* 0x21c0000090367fae */ /* 0x0009e400091a102a */
[C---:B--2---:R-:W-:Y:S02]  /*6870*/  IMAD.WIDE R120, R61.reuse, 0x4, R120 ;  /* 0x000000043d787825 */ /* 0x044fe400078e0278 */
[----:B------:R2:W-:Y:S02]  /*6880*/  LDGSTS.E [R55+0x20100], desc[UR42][R90.64], P2 ;  /* 0x201000005a377fae */ /* 0x0005e400091a102a */
[C---:B---3--:R-:W-:Y:S02]  /*6890*/  IMAD.WIDE R128, R61.reuse, 0x4, R128 ;  /* 0x000000043d807825 */ /* 0x048fe400078e0280 */
[----:B------:R3:W-:Y:S02]  /*68a0*/  LDGSTS.E [R55+0x20500], desc[UR42][R98.64], P2 ;  /* 0x2050000062377fae */ /* 0x0007e400091a102a */
[----:B-1----:R-:W-:-:S02]  /*68b0*/  IMAD.WIDE R136, R61, 0x4, R136 ;  /* 0x000000043d887825 */ /* 0x002fc400078e0288 */
[----:B------:R1:W-:Y:S02]  /*68c0*/  LDGSTS.E [R55+0x20900], desc[UR42][R106.64], P2 ;  /* 0x209000006a377fae */ /* 0x0003e400091a102a */
[C---:B----4-:R-:W-:Y:S02]  /*68d0*/  IMAD.WIDE R144, R61.reuse, 0x4, R144 ;  /* 0x000000043d907825 */ /* 0x050fe400078e0290 */
[----:B------:R4:W-:Y:S02]  /*68e0*/  LDGSTS.E [R55+0x20d00], desc[UR42][R114.64], P2 ;  /* 0x20d0000072377fae */ /* 0x0009e400091a102a */
[C---:B--2---:R-:W-:Y:S02]  /*68f0*/  IMAD.WIDE R90, R61.reuse, 0x4, R90 ;  /* 0x000000043d5a7825 */ /* 0x044fe400078e025a */
[----:B------:R2:W-:Y:S02]  /*6900*/  LDGSTS.E [R55+0x21100], desc[UR42][R122.64], P2 ;  /* 0x211000007a377fae */ /* 0x0005e400091a102a */
[----:B---3--:R-:W-:-:S02]  /*6910*/  IMAD.WIDE R98, R61, 0x4, R98 ;  /* 0x000000043d627825 */ /* 0x008fc400078e0262 */
[----:B------:R3:W-:Y:S02]  /*6920*/  LDGSTS.E [R55+0x21500], desc[UR42][R130.64], P2 ;  /* 0x2150000082377fae */ /* 0x0007e400091a102a */
[C---:B-1----:R-:W-:Y:S02]  /*6930*/  IMAD.WIDE R106, R61.reuse, 0x4, R106 ;  /* 0x000000043d6a7825 */ /* 0x042fe400078e026a */
[----:B------:R1:W-:Y:S02]  /*6940*/  LDGSTS.E [R55+0x21900], desc[UR42][R138.64], P2 ;  /* 0x219000008a377fae */ /* 0x0003e400091a102a */
[C---:B----4-:R-:W-:Y:S02]  /*6950*/  IMAD.WIDE R114, R61.reuse, 0x4, R114 ;  /* 0x000000043d727825 */ /* 0x050fe400078e0272 */
[----:B------:R4:W-:Y:S02]  /*6960*/  LDGSTS.E [R55+0x21d00], desc[UR42][R146.64], P2 ;  /* 0x21d0000092377fae */ /* 0x0009e400091a102a */
[----:B--2---:R-:W-:-:S02]  /*6970*/  IMAD.WIDE R122, R61, 0x4, R122 ;  /* 0x000000043d7a7825 */ /* 0x004fc400078e027a */
[----:B------:R2:W-:Y:S02]  /*6980*/  LDGSTS.E [R56+0x20200], desc[UR42][R92.64], P2 ;  /* 0x202000005c387fae */ /* 0x0005e400091a102a */
[C---:B---3--:R-:W-:Y:S02]  /*6990*/  IMAD.WIDE R130, R61.reuse, 0x4, R130 ;  /* 0x000000043d827825 */ /* 0x048fe400078e0282 */
[----:B------:R3:W-:Y:S02]  /*69a0*/  LDGSTS.E [R56+0x20600], desc[UR42][R100.64], P2 ;  /* 0x2060000064387fae */ /* 0x0007e400091a102a */
[C---:B-1----:R-:W-:Y:S02]  /*69b0*/  IMAD.WIDE R138, R61.reuse, 0x4, R138 ;  /* 0x000000043d8a7825 */ /* 0x042fe400078e028a */
        /* <DEDUP_REMOVED lines=26> */
[----:B------:R4:W-:Y:S01]  /*6b60*/  LDGSTS.E [R57+0x21f00], desc[UR42][R150.64], P2 ;  /* 0x21f0000096397fae */ /* 0x0009e200091a102a */
[----:B------:R-:W-:Y:S01]  /*6b70*/  ISETP.NE.U32.AND P2, PT, R8, RZ, PT ;  /* 0x000000ff0800720c */ /* 0x000fe20003f45070 */
[----:B--2---:R-:W-:Y:S01]  /*6b80*/  IMAD.WIDE R126, R61, 0x4, R126 ;  /* 0x000000043d7e7825 */ /* 0x004fe200078e027e */
[----:B------:R-:W-:Y:S01]  /*6b90*/  SEL R8, RZ, 0x4, P3 ;  /* 0x00000004ff087807 */ /* 0x000fe20001800000 */
[----:B------:R-:W0:Y:S01]  /*6ba0*/  LDGDEPBAR ;  /* 0x00000000000079af */ /* 0x000e220000000000 */
[----:B------:R-:W-:Y:S01]  /*6bb0*/  BAR.SYNC.DEFER_BLOCKING 0x0 ;  /* 0x0000000000007b1d */ /* 0x000fe20000010000 */
[----:B------:R-:W-:Y:S01]  /*6bc0*/  ISETP.NE.U32.AND P3, PT, R59, RZ, PT ;  /* 0x000000ff3b00720c */ /* 0x000fe20003f65070 */
[----:B---3--:R-:W-:Y:S01]  /*6bd0*/  IMAD.WIDE R134, R61, 0x4, R134 ;  /* 0x000000043d867825 */ /* 0x008fe200078e0286 */
[----:B------:R-:W-:-:S03]  /*6be0*/  SEL R8, R8, RZ, P0 ;  /* 0x000000ff08087207 */ /* 0x000fc60000000000 */
[----:B-1----:R-:W-:-:S04]  /*6bf0*/  IMAD.WIDE R142, R61, 0x4, R142 ;  /* 0x000000043d8e7825 */ /* 0x002fc800078e028e */
[----:B----4-:R-:W-:Y:S01]  /*6c00*/  IMAD.WIDE R150, R61, 0x4, R150 ;  /* 0x000000043d967825 */ /* 0x010fe200078e0296 */
[----:B------:R-:W-:Y:S01]  /*6c10*/  @!PT LDS RZ, [RZ] ;  /* 0x00000000fffff984 */ /* 0x000fe20000000800 */
[----:B------:R-:W-:Y:S01]  /*6c20*/  @!PT LDS RZ, [RZ] ;  /* 0x00000000fffff984 */ /* 0x000fe20000000800 */
[----:B------:R-:W-:Y:S01]  /*6c30*/  @!PT LDS RZ, [RZ] ;  /* 0x00000000fffff984 */ /* 0x000fe20000000800 */
[----:B------:R1:W-:Y:S01]  /*6c40*/  LDGSTS.E [R5+0xc000], desc[UR42][R188.64], P4 ;  /* 0x0c000000bc057fae */ /* 0x0003e2000a1a102a */
[----:B------:R-:W-:-:S03]  /*6c50*/  ISETP.GE.AND P4, PT, R241, R7, PT ;  /* 0x00000007f100720c */ /* 0x000fc60003f86270 */
[----:B------:R2:W-:Y:S01]  /*6c60*/  LDGSTS.E [R5+0xc008], desc[UR42][R186.64], P5 ;  /* 0x0c008000ba057fae */ /* 0x0005e2000a9a102a */
[----:B------:R-:W-:Y:S02]  /*6c70*/  SEL R59, RZ, 0x4, P4 ;  /* 0x00000004ff3b7807 */ /* 0x000fe40002000000 */
[-C--:B------:R-:W-:Y:S01]  /*6c80*/  ISETP.GE.AND P4, PT, R242, R7.reuse, PT ;  /* 0x00000007f200720c */ /* 0x080fe20003f86270 */
[----:B------:R3:W-:Y:S01]  /*6c90*/  LDGSTS.E [R5+0xe000], desc[UR42][R184.64], P1 ;  /* 0x0e000000b8057fae */ /* 0x0007e200089a102a */
[----:B------:R-:W-:Y:S02]  /*6ca0*/  SEL R59, R59, RZ, P0 ;  /* 0x000000ff3b3b7207 */ /* 0x000fe40000000000 */
[----:B------:R-:W-:Y:S01]  /*6cb0*/  ISETP.GE.AND P1, PT, R214, R7, PT ;  /* 0x00000007d600720c */ /* 0x000fe20003f26270 */
[----:B------:R4:W-:Y:S01]  /*6cc0*/  LDGSTS.E [R5+0xe008], desc[UR42][R182.64], P2 ;  /* 0x0e008000b6057fae */ /* 0x0009e200091a102a */
[----:B------:R-:W-:Y:S01]  /*6cd0*/  ISETP.NE.U32.AND P5, PT, R8, RZ, PT ;  /* 0x000000ff0800720c */ /* 0x000fe20003fa5070 */
[C---:B-1----:R-:W-:Y:S01]  /*6ce0*/  IMAD.WIDE R188, R58.reuse, 0x4, R188 ;  /* 0x000000043abc7825 */ /* 0x042fe200078e02bc */
[----:B------:R-:W-:Y:S01]  /*6cf0*/  SEL R8, RZ, 0x4, P4 ;  /* 0x00000004ff087807 */ /* 0x000fe20002000000 */
[----:B------:R1:W-:Y:S01]  /*6d00*/  LDGSTS.E [R6+0xc000], desc[UR42][R180.64], P3 ;  /* 0x0c000000b4067fae */ /* 0x0003e200099a102a */
[----:B------:R-:W-:Y:S01]  /*6d10*/  ISETP.NE.U32.AND P4, PT, R59, RZ, PT ;  /* 0x000000ff3b00720c */ /* 0x000fe20003f85070 */
[----:B--2---:R-:W-:Y:S01]  /*6d20*/  IMAD.WIDE R186, R58, 0x4, R186 ;  /* 0x000000043aba7825 */ /* 0x004fe200078e02ba */
[----:B------:R-:W-:-:S02]  /*6d30*/  SEL R59, RZ, 0x4, P1 ;  /* 0x00000004ff3b7807 */ /* 0x000fc40000800000 */
[----:B------:R-:W-:Y:S01]  /*6d40*/  SEL R8, R8, RZ, P0 ;  /* 0x000000ff08087207 */ /* 0x000fe20000000000 */
[----:B---3--:R-:W-:Y:S01]  /*6d50*/  IMAD.WIDE R184, R58, 0x4, R184 ;  /* 0x000000043ab87825 */ /* 0x008fe200078e02b8 */
[-C--:B------:R-:W-:Y:S02]  /*6d60*/  ISETP.GE.AND P1, PT, R215, R7.reuse, PT ;  /* 0x00000007d700720c */ /* 0x080fe40003f26270 */
[----:B------:R-:W-:Y:S01]  /*6d70*/  SEL R59, R59, RZ, P0 ;  /* 0x000000ff3b3b7207 */ /* 0x000fe20000000000 */
[----:B------:R2:W-:Y:S01]  /*6d80*/  LDGSTS.E [R6+0xc008], desc[UR42][R178.64], P5 ;  /* 0x0c008000b2067fae */ /* 0x0005e2000a9a102a */
[----:B------:R-:W-:Y:S01]  /*6d90*/  ISETP.GE.AND P3, PT, R238, R7, PT ;  /* 0x00000007ee00720c */ /* 0x000fe20003f66270 */
[----:B----4-:R-:W-:Y:S01]  /*6da0*/  IMAD.WIDE R182, R58, 0x4, R182 ;  /* 0x000000043ab67825 */ /* 0x010fe200078e02b6 */
[----:B------:R-:W-:Y:S01]  /*6db0*/  ISETP.NE.U32.AND P2, PT, R8, RZ, PT ;  /* 0x000000ff0800720c */ /* 0x000fe20003f45070 */
[----:B------:R3:W-:Y:S01]  /*6dc0*/  LDGSTS.E [R6+0xe000], desc[UR42][R176.64], P4 ;  /* 0x0e000000b0067fae */ /* 0x0007e2000a1a102a */
[----:B------:R-:W-:Y:S01]  /*6dd0*/  SEL R8, RZ, 0x4, P1 ;  /* 0x00000004ff087807 */ /* 0x000fe20000800000 */
[----:B-1----:R-:W-:Y:S01]  /*6de0*/  IMAD.WIDE R180, R58, 0x4, R180 ;  /* 0x000000043ab47825 */ /* 0x002fe200078e02b4 */
[----:B------:R-:W-:-:S02]  /*6df0*/  ISETP.NE.U32.AND P1, PT, R59, RZ, PT ;  /* 0x000000ff3b00720c */ /* 0x000fc40003f25070 */
[----:B------:R-:W-:Y:S02]  /*6e00*/  SEL R59, RZ, 0x4, P3 ;  /* 0x00000004ff3b7807 */ /* 0x000fe40001800000 */
[----:B------:R-:W-:Y:S01]  /*6e10*/  SEL R8, R8, RZ, P0 ;  /* 0x000000ff08087207 */ /* 0x000fe20000000000 */
[----:B--2---:R-:W-:Y:S01]  /*6e20*/  IMAD.WIDE R178, R58, 0x4, R178 ;  /* 0x000000043ab27825 */ /* 0x004fe200078e02b2 */
[-C--:B------:R-:W-:Y:S02]  /*6e30*/  ISETP.GE.AND P3, PT, R239, R7.reuse, PT ;  /* 0x00000007ef00720c */ /* 0x080fe40003f66270 */
[----:B------:R-:W-:Y:S01]  /*6e40*/  SEL R59, R59, RZ, P0 ;  /* 0x000000ff3b3b7207 */ /* 0x000fe20000000000 */
[----:B------:R1:W-:Y:S01]  /*6e50*/  LDGSTS.E [R6+0xe008], desc[UR42][R174.64], P2 ;  /* 0x0e008000ae067fae */ /* 0x0003e200091a102a */
[----:B------:R-:W-:Y:S01]  /*6e60*/  ISETP.GE.AND P4, PT, R216, R7, PT ;  /* 0x00000007d800720c */ /* 0x000fe20003f86270 */
[----:B---3--:R-:W-:Y:S01]  /*6e70*/  IMAD.WIDE R176, R58, 0x4, R176 ;  /* 0x000000043ab07825 */ /* 0x008fe200078e02b0 */
[----:B------:R-:W-:Y:S01]  /*6e80*/  ISETP.NE.U32.AND P5, PT, R8, RZ, PT ;  /* 0x000000ff0800720c */ /* 0x000fe20003fa5070 */
[----:B------:R2:W-:Y:S01]  /*6e90*/  LDGSTS.E [R48+0xc000], desc[UR42][R172.64], P1 ;  /* 0x0c000000ac307fae */ /* 0x0005e200089a102a */
[----:B------:R-:W-:-:S02]  /*6ea0*/  SEL R8, RZ, 0x4, P3 ;  /* 0x00000004ff087807 */ /* 0x000fc40001800000 */
[----:B------:R-:W-:Y:S02]  /*6eb0*/  ISETP.NE.U32.AND P3, PT, R59, RZ, PT ;  /* 0x000000ff3b00720c */ /* 0x000fe40003f65070 */
[----:B------:R-:W-:Y:S02]  /*6ec0*/  SEL R59, RZ, 0x4, P4 ;  /* 0x00000004ff3b7807 */ /* 0x000fe40002000000 */
[----:B------:R-:W-:Y:S01]  /*6ed0*/  SEL R8, R8, RZ, P0 ;  /* 0x000000ff08087207 */ /* 0x000fe20000000000 */
[C---:B-1----:R-:W-:Y:S01]  /*6ee0*/  IMAD.WIDE R174, R58.reuse, 0x4, R174 ;  /* 0x000000043aae7825 */ /* 0x042fe200078e02ae */
[-C--:B------:R-:W-:Y:S02]  /*6ef0*/  ISETP.GE.AND P4, PT, R217, R7.reuse, PT ;  /* 0x00000007d900720c */ /* 0x080fe40003f86270 */
[----:B------:R-:W-:Y:S01]  /*6f00*/  SEL R59, R59, RZ, P0 ;  /* 0x000000ff3b3b7207 */ /* 0x000fe20000000000 */
[----:B------:R1:W-:Y:S01]  /*6f10*/  LDGSTS.E [R48+0xc008], desc[UR42][R170.64], P5 ;  /* 0x0c008000aa307fae */ /* 0x0003e2000a9a102a */
[----:B------:R-:W-:Y:S01]  /*6f20*/  ISETP.GE.AND P1, PT, R235, R7, PT ;  /* 0x00000007eb00720c */ /* 0x000fe20003f26270 */
[----:B--2---:R-:W-:Y:S01]  /*6f30*/  IMAD.WIDE R172, R58, 0x4, R172 ;  /* 0x000000043aac7825 */ /* 0x004fe200078e02ac */
[----:B------:R-:W-:Y:S01]  /*6f40*/  ISETP.NE.U32.AND P2, PT, R8, RZ, PT ;  /* 0x000000ff0800720c */ /* 0x000fe20003f45070 */
[----:B------:R2:W-:Y:S01]  /*6f50*/  LDGSTS.E [R48+0xe000], desc[UR42][R168.64], P3 ;  /* 0x0e000000a8307fae */ /* 0x0005e200099a102a */
[----:B------:R-:W-:-:S02]  /*6f60*/  SEL R8, RZ, 0x4, P4 ;  /* 0x00000004ff087807 */ /* 0x000fc40002000000 */
[----:B------:R-:W-:Y:S02]  /*6f70*/  ISETP.NE.U32.AND P4, PT, R59, RZ, PT ;  /* 0x000000ff3b00720c */ /* 0x000fe40003f85070 */
[----:B------:R-:W-:Y:S02]  /*6f80*/  SEL R59, RZ, 0x4, P1 ;  /* 0x00000004ff3b7807 */ /* 0x000fe40000800000 */
[----:B------:R-:W-:Y:S01]  /*6f90*/  SEL R8, R8, RZ, P0 ;  /* 0x000000ff08087207 */ /* 0x000fe20000000000 */
[----:B-1----:R-:W-:Y:S01]  /*6fa0*/  IMAD.WIDE R170, R58, 0x4, R170 ;  /* 0x000000043aaa7825 */ /* 0x002fe200078e02aa */
        /* <DEDUP_REMOVED lines=63> */
[----:B------:R-:W-:Y:S01]  /*73a0*/  ISETP.NE.U32.AND P2, PT, R8, RZ, PT ;  /* 0x000000ff0800720c */ /* 0x000fe20003f45070 */
[----:B--2---:R-:W-:Y:S01]  /*73b0*/  IMAD.WIDE R74, R58, 0x4, R74 ;  /* 0x000000043a4a7825 */ /* 0x004fe200078e024a */
[----:B------:R-:W-:Y:S01]  /*73c0*/  ISETP.GE.AND P1, PT, R227, R7, PT ;  /* 0x00000007e300720c */ /* 0x000fe20003f26270 */
[----:B------:R2:W-:Y:S01]  /*73d0*/  LDGSTS.E [R51+0xe000], desc[UR42][R78.64], P3 ;  /* 0x0e0000004e337fae */ /* 0x0005e200099a102a */
[----:B------:R-:W-:-:S02]  /*73e0*/  SEL R8, RZ, 0x4, P4 ;  /* 0x00000004ff087807 */ /* 0x000fc40002000000 */
[----:B------:R-:W-:Y:S02]  /*73f0*/  ISETP.NE.U32.AND P4, PT, R59, RZ, PT ;  /* 0x000000ff3b00720c */ /* 0x000fe40003f85070 */
[----:B------:R-:W-:Y:S02]  /*7400*/  SEL R59, RZ, 0x4, P1 ;  /* 0x00000004ff3b7807 */ /* 0x000fe40000800000 */
[----:B------:R-:W-:Y:S01]  /*7410*/  SEL R8, R8, RZ, P0 ;  /* 0x000000ff08087207 */ /* 0x000fe20000000000 */
[----:B-1----:R-:W-:Y:S01]  /*7420*/  IMAD.WIDE R76, R58, 0x4, R76 ;  /* 0x000000043a4c7825 */ /* 0x002fe200078e024c */
[----:B------:R-:W-:Y:S01]  /*7430*/  ISETP.GE.AND P1, PT, R226, R7, PT ;  /* 0x00000007e200720c */ /* 0x000fe20003f26270 */
[----:B------:R1:W-:Y:S01]  /*7440*/  LDGSTS.E [R51+0xe008], desc[UR42][R80.64], P2 ;  /* 0x0e00800050337fae */ /* 0x0003e200091a102a */
[----:B------:R-:W-:Y:S01]  /*7450*/  SEL R59, R59, RZ, P0 ;  /* 0x000000ff3b3b7207 */ /* 0x000fe20000000000 */
[----:B--2---:R-:W-:Y:S01]  /*7460*/  IMAD.WIDE R78, R58, 0x4, R78 ;  /* 0x000000043a4e7825 */ /* 0x004fe200078e024e */
[----:B------:R-:W-:-:S02]  /*7470*/  ISETP.NE.U32.AND P5, PT, R8, RZ, PT ;  /* 0x000000ff0800720c */ /* 0x000fc40003fa5070 */
[----:B------:R-:W-:Y:S01]  /*7480*/  SEL R8, RZ, 0x4, P1 ;  /* 0x00000004ff087807 */ /* 0x000fe20000800000 */
[----:B------:R2:W-:Y:S01]  /*7490*/  LDGSTS.E [R52+0xc000], desc[UR42][R82.64], P4 ;  /* 0x0c00000052347fae */ /* 0x0005e2000a1a102a */
[----:B------:R-:W-:Y:S02]  /*74a0*/  ISETP.NE.U32.AND P1, PT, R59, RZ, PT ;  /* 0x000000ff3b00720c */ /* 0x000fe40003f25070 */
[----:B------:R-:W-:Y:S02]  /*74b0*/  SEL R8, R8, RZ, P0 ;  /* 0x000000ff08087207 */ /* 0x000fe40000000000 */
[-C--:B------:R-:W-:Y:S01]  /*74c0*/  ISETP.GE.AND P4, PT, R248, R7.reuse, PT ;  /* 0x00000007f800720c */ /* 0x080fe20003f86270 */
[----:B-1----:R-:W-:Y:S01]  /*74d0*/  IMAD.WIDE R80, R58, 0x4, R80 ;  /* 0x000000043a507825 */ /* 0x002fe200078e0250 */
[----:B------:R-:W-:Y:S02]  /*74e0*/  ISETP.NE.U32.AND P3, PT, R8, RZ, PT ;  /* 0x000000ff0800720c */ /* 0x000fe40003f65070 */
[----:B------:R-:W-:Y:S01]  /*74f0*/  SEL R8, RZ, 0x4, P4 ;  /* 0x00000004ff087807 */ /* 0x000fe20002000000 */
[----:B------:R1:W-:Y:S01]  /*7500*/  LDGSTS.E [R52+0xc008], desc[UR42][R84.64], P5 ;  /* 0x0c00800054347fae */ /* 0x0003e2000a9a102a */
[-C--:B------:R-:W-:Y:S01]  /*7510*/  ISETP.GE.AND P2, PT, R222, R7.reuse, PT ;  /* 0x00000007de00720c */ /* 0x080fe20003f46270 */
[----:B--2---:R-:W-:Y:S01]  /*7520*/  IMAD.WIDE R82, R58, 0x4, R82 ;  /* 0x000000043a527825 */ /* 0x004fe200078e0252 */
[----:B------:R-:W-:Y:S01]  /*7530*/  SEL R8, R8, RZ, P0 ;  /* 0x000000ff08087207 */ /* 0x000fe20000000000 */
[----:B------:R2:W-:Y:S01]  /*7540*/  LDGSTS.E [R52+0xe000], desc[UR42][R86.64], P1 ;  /* 0x0e00000056347fae */ /* 0x0005e200089a102a */
[----:B------:R-:W-:-:S02]  /*7550*/  ISETP.GE.AND P5, PT, R247, R7, PT ;  /* 0x00000007f700720c */ /* 0x000fc40003fa6270 */
[-C--:B------:R-:W-:Y:S02]  /*7560*/  ISETP.GE.AND P1, PT, R225, R7.reuse, PT ;  /* 0x00000007e100720c */ /* 0x080fe40003f26270 */
[----:B------:R-:W-:Y:S01]  /*7570*/  ISETP.GE.AND P4, PT, R224, R7, PT ;  /* 0x00000007e000720c */ /* 0x000fe20003f86270 */
[----:B------:R3:W-:Y:S01]  /*7580*/  LDGSTS.E [R52+0xe008], desc[UR42][R152.64], P3 ;  /* 0x0e00800098347fae */ /* 0x0007e200099a102a */
[----:B------:R-:W-:Y:S01]  /*7590*/  SEL R7, RZ, 0x4, P2 ;  /* 0x00000004ff077807 */ /* 0x000fe20001000000 */
[----:B-1----:R-:W-:Y:S01]  /*75a0*/  IMAD.WIDE R84, R58, 0x4, R84 ;  /* 0x000000043a547825 */ /* 0x002fe200078e0254 */
[----:B------:R-:W-:Y:S02]  /*75b0*/  ISETP.NE.U32.AND P2, PT, R8, RZ, PT ;  /* 0x000000ff0800720c */ /* 0x000fe40003f45070 */
[----:B------:R-:W-:Y:S01]  /*75c0*/  SEL R8, R7, RZ, P0 ;  /* 0x000000ff07087207 */ /* 0x000fe20000000000 */
[----:B--2---:R-:W-:Y:S01]  /*75d0*/  IMAD.WIDE R86, R58, 0x4, R86 ;  /* 0x000000043a567825 */ /* 0x004fe200078e0256 */
[----:B------:R-:W-:-:S02]  /*75e0*/  SEL R7, RZ, 0x4, P5 ;  /* 0x00000004ff077807 */ /* 0x000fc40002800000 */
[----:B------:R-:W-:Y:S02]  /*75f0*/  ISETP.NE.U32.AND P5, PT, R8, RZ, PT ;  /* 0x000000ff0800720c */ /* 0x000fe40003fa5070 */
[----:B------:R-:W-:Y:S01]  /*7600*/  SEL R7, R7, RZ, P0 ;  /* 0x000000ff07077207 */ /* 0x000fe20000000000 */
[----:B---3--:R-:W-:-:S03]  /*7610*/  IMAD.WIDE R152, R58, 0x4, R152 ;  /* 0x000000043a987825 */ /* 0x008fc600078e0298 */
[----:B------:R-:W-:Y:S01]  /*7620*/  ISETP.NE.U32.AND P3, PT, R7, RZ, PT ;  /* 0x000000ff0700720c */ /* 0x000fe20003f65070 */
[----:B------:R1:W-:Y:S01]  /*7630*/  LDGSTS.E [R53+0xc000], desc[UR42][R154.64], P2 ;  /* 0x0c0000009a357fae */ /* 0x0003e200091a102a */
[----:B------:R-:W-:Y:S02]  /*7640*/  SEL R7, RZ, 0x4, P1 ;  /* 0x00000004ff077807 */ /* 0x000fe40000800000 */
[----:B------:R-:W-:Y:S02]  /*7650*/  ISETP.GE.AND P2, PT, R11, UR4, PT ;  /* 0x000000040b007c0c */ /* 0x000fe4000bf46270 */
[----:B------:R-:W-:Y:S02]  /*7660*/  SEL R7, R7, RZ, P0 ;  /* 0x000000ff07077207 */ /* 0x000fe40000000000 */
[----:B------:R-:W-:Y:S02]  /*7670*/  ISETP.GT.AND P1, PT, R223, 0x13f, PT ;  /* 0x0000013fdf00780c */ /* 0x000fe40003f24270 */
[----:B------:R-:W-:-:S02]  /*7680*/  SEL R8, RZ, 0x4, P2 ;  /* 0x00000004ff087807 */ /* 0x000fc40001000000 */
[----:B------:R-:W-:Y:S01]  /*7690*/  ISETP.NE.U32.AND P2, PT, R7, RZ, PT ;  /* 0x000000ff0700720c */ /* 0x000fe20003f45070 */
[----:B------:R2:W-:Y:S01]  /*76a0*/  LDGSTS.E [R53+0xc008], desc[UR42][R156.64], P3 ;  /* 0x0c0080009c357fae */ /* 0x0005e200099a102a */
[----:B------:R-:W-:Y:S01]  /*76b0*/  SEL R7, R8, RZ, P1 ;  /* 0x000000ff08077207 */ /* 0x000fe20000800000 */
[----:B-1----:R-:W-:Y:S01]  /*76c0*/  IMAD.WIDE R154, R58, 0x4, R154 ;  /* 0x000000043a9a7825 */ /* 0x002fe200078e029a */
[----:B------:R-:W-:Y:S02]  /*76d0*/  SEL R8, RZ, 0x4, P4 ;  /* 0x00000004ff087807 */ /* 0x000fe40002000000 */
[----:B------:R-:W-:Y:S02]  /*76e0*/  ISETP.NE.U32.AND P4, PT, R7, RZ, PT ;  /* 0x000000ff0700720c */ /* 0x000fe40003f85070 */
[----:B------:R-:W-:Y:S02]  /*76f0*/  SEL R8, R8, RZ, P0 ;  /* 0x000000ff08087207 */ /* 0x000fe40000000000 */
[----:B------:R-:W-:-:S02]  /*7700*/  ISETP.GE.AND P0, PT, R210, UR4, PT ;  /* 0x00000004d2007c0c */ /* 0x000fc4000bf06270 */
[----:B------:R-:W-:Y:S01]  /*7710*/  ISETP.NE.U32.AND P3, PT, R8, RZ, PT ;  /* 0x000000ff0800720c */ /* 0x000fe20003f65070 */
[----:B------:R1:W-:Y:S01]  /*7720*/  LDGSTS.E [R53+0xe000], desc[UR42][R158.64], P2 ;  /* 0x0e0000009e357fae */ /* 0x0003e200091a102a */
[----:B------:R-:W-:Y:S01]  /*7730*/  SEL R8, RZ, 0x4, P0 ;  /* 0x00000004ff087807 */ /* 0x000fe20000000000 */
[----:B--2---:R-:W-:Y:S01]  /*7740*/  IMAD.WIDE R156, R58, 0x4, R156 ;  /* 0x000000043a9c7825 */ /* 0x004fe200078e029c */
[----:B------:R-:W-:Y:S02]  /*7750*/  ISETP.GE.AND P0, PT, R244, UR4, PT ;  /* 0x00000004f4007c0c */ /* 0x000fe4000bf06270 */
[----:B------:R-:W-:Y:S02]  /*7760*/  ISETP.GE.AND P2, PT, R245, UR4, PT ;  /* 0x00000004f5007c0c */ /* 0x000fe4000bf46270 */
[----:B------:R-:W-:Y:S02]  /*7770*/  SEL R7, RZ, 0x4, P0 ;  /* 0x00000004ff077807 */ /* 0x000fe40000000000 */
[----:B------:R-:W-:-:S02]  /*7780*/  SEL R8, R8, RZ, P1 ;  /* 0x000000ff08087207 */ /* 0x000fc40000800000 */
[----:B------:R-:W-:Y:S01]  /*7790*/  SEL R7, R7, RZ, P1 ;  /* 0x000000ff07077207 */ /* 0x000fe20000800000 */
[----:B------:R2:W-:Y:S01]  /*77a0*/  LDGSTS.E [R53+0xe008], desc[UR42][R160.64], P3 ;  /* 0x0e008000a0357fae */ /* 0x0005e200099a102a */
[----:B------:R-:W-:Y:S01]  /*77b0*/  ISETP.NE.U32.AND P0, PT, R8, RZ, PT ;  /* 0x000000ff0800720c */ /* 0x000fe20003f05070 */
[----:B-1----:R-:W-:Y:S01]  /*77c0*/  IMAD.WIDE R158, R58, 0x4, R158 ;  /* 0x000000043a9e7825 */ /* 0x002fe200078e029e */
[----:B------:R-:W-:Y:S01]  /*77d0*/  ISETP.NE.U32.AND P3, PT, R7, RZ, PT ;  /* 0x000000ff0700720c */ /* 0x000fe20003f65070 */
[----:B------:R-:W0:Y:S01]  /*77e0*/  LDGDEPBAR ;  /* 0x00000000000079af */ /* 0x000e220000000000 */
[----:B------:R-:W-:Y:S02]  /*77f0*/  SEL R7, RZ, 0x4, P2 ;  /* 0x00000004ff077807 */ /* 0x000fe40001000000 */
[----:B------:R-:W-:Y:S01]  /*7800*/  ISETP.GE.AND P2, PT, R212, UR4, PT ;  /* 0x00000004d4007c0c */ /* 0x000fe2000bf46270 */
[----:B------:R1:W-:Y:S01]  /*7810*/  LDGSTS.E [R54+0x24000], desc[UR42][R88.64], P5 ;  /* 0x2400000058367fae */ /* 0x0003e2000a9a102a */
[----:B------:R-:W-:-:S03]  /*7820*/  SEL R7, R7, RZ, P1 ;  /* 0x000000ff07077207 */ /* 0x000fc60000800000 */
[----:B------:R3:W-:Y:S01]  /*7830*/  LDGSTS.E [R54+0x24400], desc[UR42][R96.64], P5 ;  /* 0x2440000060367fae */ /* 0x0007e2000a9a102a */
[----:B--2---:R-:W-:-:S03]  /*7840*/  IMAD.WIDE R160, R58, 0x4, R160 ;  /* 0x000000043aa07825 */ /* 0x004fc600078e02a0 */
[----:B------:R2:W-:Y:S04]  /*7850*/  LDGSTS.E [R54+0x24800], desc[UR42][R104.64], P5 ;  /* 0x2480000068367fae */ /* 0x0005e8000a9a102a */
[----:B------:R4:W-:Y:S01]  /*7860*/  LDGSTS.E [R54+0x24c00], desc[UR42][R112.64], P5 ;  /* 0x24c0000070367fae */ /* 0x0009e2000a9a102a */
[----:B-1----:R-:W-:-:S03]  /*7870*/  IMAD.WIDE R88, R61, 0x4, R88 ;  /* 0x000000043d587825 */ /* 0x002fc600078e0258 */
[----:B------:R1:W-:Y:S01]  /*7880*/  LDGSTS.E [R54+0x25000], desc[UR42][R120.64], P5 ;  /* 0x2500000078367fae */ /* 0x0003e2000a9a102a */
[----:B---3--:R-:W-:-:S03]  /*7890*/  IMAD.WIDE R96, R61, 0x4, R96 ;  /* 0x000000043d607825 */ /* 0x008fc600078e0260 */
[----:B------:R3:W-:Y:S01]  /*78a0*/  LDGSTS.E [R54+0x25400], desc[UR42][R128.64], P5 ;  /* 0x2540000080367fae */ /* 0x0007e2000a9a102a */
[----:B--2---:R-:W-:-:S03]  /*78b0*/  IMAD.WIDE R104, R61, 0x4, R104 ;  /* 0x000000043d687825 */ /* 0x004fc600078e0268 */
[----:B------:R2:W-:Y:S01]  /*78c0*/  LDGSTS.E [R54+0x25800], desc[UR42][R136.64], P5 ;  /* 0x2580000088367fae */ /* 0x0005e2000a9a102a */
[----:B----4-:R-:W-:-:S03]  /*78d0*/  IMAD.WIDE R112, R61, 0x4, R112 ;  /* 0x000000043d707825 */ /* 0x010fc600078e0270 */
        /* <DEDUP_REMOVED lines=49> */
[----:B------:R-:W-:Y:S01]  /*7bf0*/  ISETP.NE.U32.AND P5, PT, R7, RZ, PT ;  /* 0x000000ff0700720c */ /* 0x000fe20003fa5070 */
[----:B-1----:R-:W-:Y:S01]  /*7c00*/  IMAD.WIDE R126, R61, 0x4, R126 ;  /* 0x000000043d7e7825 */ /* 0x002fe200078e027e */
[----:B------:R-:W-:Y:S01]  /*7c10*/  SEL R7, RZ, 0x4, P2 ;  /* 0x00000004ff077807 */ /* 0x000fe20001000000 */
[----:B------:R-:W0:Y:S01]  /*7c20*/  LDGDEPBAR ;  /* 0x00000000000079af */ /* 0x000e220000000000 */
[----:B------:R-:W-:Y:S01]  /*7c30*/  BAR.SYNC.DEFER_BLOCKING 0x0 ;  /* 0x0000000000007b1d */ /* 0x000fe20000010000 */
[----:B------:R-:W-:Y:S01]  /*7c40*/  ISETP.GE.AND P2, PT, R213, UR4, PT ;  /* 0x00000004d5007c0c */ /* 0x000fe2000bf46270 */
[----:B---3--:R-:W-:Y:S01]  /*7c50*/  IMAD.WIDE R134, R61, 0x4, R134 ;  /* 0x000000043d867825 */ /* 0x008fe200078e0286 */
[----:B------:R-:W-:Y:S02]  /*7c60*/  SEL R7, R7, RZ, P1 ;  /* 0x000000ff07077207 */ /* 0x000fe40000800000 */
[----:B------:R-:W-:Y:S01]  /*7c70*/  SEL R8, RZ, 0x4, P2 ;  /* 0x00000004ff087807 */ /* 0x000fe20001000000 */
[----:B--2---:R-:W-:Y:S01]  /*7c80*/  IMAD.WIDE R142, R61, 0x4, R142 ;  /* 0x000000043d8e7825 */ /* 0x004fe200078e028e */
[----:B------:R-:W-:-:S02]  /*7c90*/  ISETP.GE.AND P2, PT, R241, UR4, PT ;  /* 0x00000004f1007c0c */ /* 0x000fc4000bf46270 */
[----:B------:R-:W-:Y:S01]  /*7ca0*/  SEL R8, R8, RZ, P1 ;  /* 0x000000ff08087207 */ /* 0x000fe20000800000 */
[----:B----4-:R-:W-:Y:S01]  /*7cb0*/  IMAD.WIDE R150, R61, 0x4, R150 ;  /* 0x000000043d967825 */ /* 0x010fe200078e0296 */
[----:B------:R-:W-:Y:S01]  /*7cc0*/  @!PT LDS RZ, [RZ] ;  /* 0x00000000fffff984 */ /* 0x000fe20000000800 */
[----:B------:R-:W-:Y:S01]  /*7cd0*/  @!PT LDS RZ, [RZ] ;  /* 0x00000000fffff984 */ /* 0x000fe20000000800 */
[----:B------:R-:W-:Y:S01]  /*7ce0*/  @!PT LDS RZ, [RZ] ;  /* 0x00000000fffff984 */ /* 0x000fe20000000800 */
[----:B------:R1:W-:Y:S01]  /*7cf0*/  LDGSTS.E [R5+0x10000], desc[UR42][R188.64], P4 ;  /* 0x10000000bc057fae */ /* 0x0003e2000a1a102a */
[----:B------:R-:W-:Y:S02]  /*7d00*/  ISETP.NE.U32.AND P4, PT, R7, RZ, PT ;  /* 0x000000ff0700720c */ /* 0x000fe40003f85070 */
[----:B------:R-:W-:Y:S01]  /*7d10*/  SEL R7, RZ, 0x4, P2 ;  /* 0x00000004ff077807 */ /* 0x000fe20001000000 */
[----:B------:R1:W-:Y:S01]  /*7d20*/  LDGSTS.E [R5+0x10008], desc[UR42][R186.64], P0 ;  /* 0x10008000ba057fae */ /* 0x0003e200081a102a */
[----:B------:R-:W-:Y:S02]  /*7d30*/  ISETP.GE.AND P0, PT, R242, UR4, PT ;  /* 0x00000004f2007c0c */ /* 0x000fe4000bf06270 */
[----:B------:R-:W-:Y:S01]  /*7d40*/  ISETP.NE.U32.AND P2, PT, R8, RZ, PT ;  /* 0x000000ff0800720c */ /* 0x000fe20003f45070 */
[----:B------:R1:W-:Y:S01]  /*7d50*/  LDGSTS.E [R5+0x12000], desc[UR42][R184.64], P3 ;  /* 0x12000000b8057fae */ /* 0x0003e200099a102a */
[----:B------:R-:W-:-:S02]  /*7d60*/  SEL R7, R7, RZ, P1 ;  /* 0x000000ff07077207 */ /* 0x000fc40000800000 */
[----:B------:R-:W-:Y:S01]  /*7d70*/  SEL R8, RZ, 0x4, P0 ;  /* 0x00000004ff087807 */ /* 0x000fe20000000000 */
[----:B------:R1:W-:Y:S01]  /*7d80*/  LDGSTS.E [R5+0x12008], desc[UR42][R182.64], P5 ;  /* 0x12008000b6057fae */ /* 0x0003e2000a9a102a */
[----:B------:R-:W-:Y:S02]  /*7d90*/  ISETP.GE.AND P0, PT, R214, UR4, PT ;  /* 0x00000004d6007c0c */ /* 0x000fe4000bf06270 */
[----:B------:R-:W-:Y:S01]  /*7da0*/  ISETP.NE.U32.AND P3, PT, R7, RZ, PT ;  /* 0x000000ff0700720c */ /* 0x000fe20003f65070 */
[----:B------:R1:W-:Y:S01]  /*7db0*/  LDGSTS.E [R6+0x10000], desc[UR42][R180.64], P4 ;  /* 0x10000000b4067fae */ /* 0x0003e2000a1a102a */
[----:B------:R-:W-:Y:S02]  /*7dc0*/  SEL R8, R8, RZ, P1 ;  /* 0x000000ff08087207 */ /* 0x000fe40000800000 */
[----:B------:R-:W-:Y:S01]  /*7dd0*/  SEL R7, RZ, 0x4, P0 ;  /* 0x00000004ff077807 */ /* 0x000fe20000000000 */
[----:B------:R1:W-:Y:S01]  /*7de0*/  LDGSTS.E [R6+0x10008], desc[UR42][R178.64], P2 ;  /* 0x10008000b2067fae */ /* 0x0003e200091a102a */
[----:B------:R-:W-:-:S02]  /*7df0*/  ISETP.GE.AND P5, PT, R215, UR4, PT ;  /* 0x00000004d7007c0c */ /* 0x000fc4000bfa6270 */
[----:B------:R-:W-:Y:S02]  /*7e00*/  ISETP.NE.U32.AND P0, PT, R8, RZ, PT ;  /* 0x000000ff0800720c */ /* 0x000fe40003f05070 */
[----:B------:R-:W-:Y:S02]  /*7e10*/  SEL R7, R7, RZ, P1 ;  /* 0x000000ff07077207 */ /* 0x000fe40000800000 */
[----:B------:R-:W-:Y:S01]  /*7e20*/  SEL R8, RZ, 0x4, P5 ;  /* 0x00000004ff087807 */ /* 0x000fe20002800000 */
[----:B------:R1:W-:Y:S01]  /*7e30*/  LDGSTS.E [R6+0x12000], desc[UR42][R176.64], P3 ;  /* 0x12000000b0067fae */ /* 0x0003e200099a102a */
[----:B------:R-:W-:Y:S02]  /*7e40*/  ISETP.GE.AND P5, PT, R238, UR4, PT ;  /* 0x00000004ee007c0c */ /* 0x000fe4000bfa6270 */
[----:B------:R-:W-:Y:S02]  /*7e50*/  ISETP.NE.U32.AND P4, PT, R7, RZ, PT ;  /* 0x000000ff0700720c */ /* 0x000fe40003f85070 */
[----:B------:R-:W-:-:S02]  /*7e60*/  SEL R8, R8, RZ, P1 ;  /* 0x000000ff08087207 */ /* 0x000fc40000800000 */
[----:B------:R-:W-:Y:S01]  /*7e70*/  SEL R7, RZ, 0x4, P5 ;  /* 0x00000004ff077807 */ /* 0x000fe20002800000 */
[----:B------:R1:W-:Y:S01]  /*7e80*/  LDGSTS.E [R6+0x12008], desc[UR42][R174.64], P0 ;  /* 0x12008000ae067fae */ /* 0x0003e200081a102a */
[----:B------:R-:W-:Y:S02]  /*7e90*/  ISETP.GE.AND P2, PT, R239, UR4, PT ;  /* 0x00000004ef007c0c */ /* 0x000fe4000bf46270 */
[----:B------:R-:W-:Y:S02]  /*7ea0*/  ISETP.NE.U32.AND P5, PT, R8, RZ, PT ;  /* 0x000000ff0800720c */ /* 0x000fe40003fa5070 */
        /* <DEDUP_REMOVED lines=85> */
[----:B------:R-:W-:-:S02]  /*8400*/  SEL R7, RZ, 0x4, P5 ;  /* 0x00000004ff077807 */ /* 0x000fc40002800000 */
[----:B------:R-:W-:Y:S01]  /*8410*/  ISETP.GE.AND P4, PT, R247, UR4, PT ;  /* 0x00000004f7007c0c */ /* 0x000fe2000bf86270 */
[----:B------:R1:W-:Y:S01]  /*8420*/  LDGSTS.E [R52+0x10008], desc[UR42][R84.64], P0 ;  /* 0x1000800054347fae */ /* 0x0003e200081a102a */
[----:B------:R-:W-:Y:S02]  /*8430*/  SEL R7, R7, RZ, P1 ;  /* 0x000000ff07077207 */ /* 0x000fe40000800000 */
[----:B------:R-:W-:Y:S02]  /*8440*/  ISETP.GE.AND P0, PT, R224, UR4, PT ;  /* 0x00000004e0007c0c */ /* 0x000fe4000bf06270 */
[----:B------:R-:W-:Y:S02]  /*8450*/  ISETP.NE.U32.AND P2, PT, R7, RZ, PT ;  /* 0x000000ff0700720c */ /* 0x000fe40003f45070 */
[----:B------:R-:W-:Y:S01]  /*8460*/  SEL R7, RZ, 0x4, P4 ;  /* 0x00000004ff077807 */ /* 0x000fe20002000000 */
[----:B------:R1:W-:Y:S01]  /*8470*/  LDGSTS.E [R52+0x12000], desc[UR42][R86.64], P3 ;  /* 0x1200000056347fae */ /* 0x0003e200099a102a */
[----:B------:R-:W-:-:S02]  /*8480*/  ISETP.GE.AND P4, PT, R225, UR4, PT ;  /* 0x00000004e1007c0c */ /* 0x000fc4000bf86270 */
[----:B------:R-:W-:Y:S02]  /*8490*/  SEL R7, R7, RZ, P1 ;  /* 0x000000ff07077207 */ /* 0x000fe40000800000 */
[----:B------:R-:W-:Y:S02]  /*84a0*/  SEL R59, RZ, 0x4, P4 ;  /* 0x00000004ff3b7807 */ /* 0x000fe40002000000 */
[----:B------:R-:W-:Y:S02]  /*84b0*/  ISETP.NE.U32.AND P4, PT, R7, RZ, PT ;  /* 0x000000ff0700720c */ /* 0x000fe40003f85070 */
[----:B------:R-:W-:Y:S02]  /*84c0*/  SEL R8, R8, RZ, P1 ;  /* 0x000000ff08087207 */ /* 0x000fe40000800000 */
[----:B------:R-:W-:Y:S02]  /*84d0*/  SEL R7, RZ, 0x4, P0 ;  /* 0x00000004ff077807 */ /* 0x000fe40000000000 */
[----:B------:R-:W-:-:S02]  /*84e0*/  ISETP.GE.AND P0, PT, R222, UR4, PT ;  /* 0x00000004de007c0c */ /* 0x000fc4000bf06270 */
[----:B------:R-:W-:Y:S02]  /*84f0*/  ISETP.NE.U32.AND P5, PT, R8, RZ, PT ;  /* 0x000000ff0800720c */ /* 0x000fe40003fa5070 */
[----:B------:R-:W-:Y:S02]  /*8500*/  SEL R8, RZ, 0x4, P0 ;  /* 0x00000004ff087807 */ /* 0x000fe40000000000 */
[----:B------:R-:W-:Y:S02]  /*8510*/  SEL R59, R59, RZ, P1 ;  /* 0x000000ff3b3b7207 */ /* 0x000fe40000800000 */
[----:B------:R-:W-:Y:S02]  /*8520*/  SEL R7, R7, RZ, P1 ;  /* 0x000000ff07077207 */ /* 0x000fe40000800000 */
[----:B------:R-:W-:Y:S02]  /*8530*/  SEL R8, R8, RZ, P1 ;  /* 0x000000ff08087207 */ /* 0x000fe40000800000 */
[----:B------:R-:W-:-:S02]  /*8540*/  ISETP.NE.U32.AND P0, PT, R59, RZ, PT ;  /* 0x000000ff3b00720c */ /* 0x000fc40003f05070 */
[----:B------:R-:W-:Y:S01]  /*8550*/  ISETP.NE.U32.AND P1, PT, R7, RZ, PT ;  /* 0x000000ff0700720c */ /* 0x000fe20003f25070 */
[----:B------:R1:W-:Y:S01]  /*8560*/  LDGSTS.E [R52+0x12008], desc[UR42][R152.64], P5 ;  /* 0x1200800098347fae */ /* 0x0003e2000a9a102a */
[----:B------:R-:W-:Y:S01]  /*8570*/  ISETP.NE.U32.AND P3, PT, R8, RZ, PT ;  /* 0x000000ff0800720c */ /* 0x000fe20003f65070 */
[----:B------:R-:W-:Y:S01]  /*8580*/  IMAD.SHL.U32 R8, R58, 0x4, RZ ;  /* 0x000000043a087824 */ /* 0x000fe200078e00ff */
[----:B------:R-:W-:Y:S01]  /*8590*/  SHF.R.S32.HI R59, RZ, 0x1f, R58 ;  /* 0x0000001fff3b7819 */ /* 0x000fe2000001143a */
[----:B------:R1:W-:Y:S04]  /*85a0*/  LDGSTS.E [R53+0x10000], desc[UR42][R154.64], P2 ;  /* 0x100000009a357fae */ /* 0x0003e800091a102a */
[----:B------:R1:W-:Y:S04]  /*85b0*/  LDGSTS.E [R53+0x10008], desc[UR42][R156.64], P4 ;  /* 0x100080009c357fae */ /* 0x0003e8000a1a102a */
[----:B------:R1:W-:Y:S01]  /*85c0*/  LDGSTS.E [R53+0x12000], desc[UR42][R158.64], P0 ;  /* 0x120000009e357fae */ /* 0x0003e200081a102a */
[----:B------:R-:W-:-:S03]  /*85d0*/  ISETP.NE.U32.AND P0, PT, RZ, UR6, PT ;  /* 0x00000006ff007c0c */ /* 0x000fc6000bf05070 */
[----:B------:R1:W-:Y:S01]  /*85e0*/  LDGSTS.E [R53+0x12008], desc[UR42][R160.64], P1 ;  /* 0x12008000a0357fae */ /* 0x0003e200089a102a */
[----:B------:R-:W-:-:S03]  /*85f0*/  ISETP.LT.OR P1, PT, R223, 0x40, P0 ;  /* 0x00000040df00780c */ /* 0x000fc60000721670 */
[----:B------:R-:W0:Y:S04]  /*8600*/  LDGDEPBAR ;  /* 0x00000000000079af */ /* 0x000e280000000000 */
[----:B------:R1:W-:Y:S04]  /*8610*/  LDGSTS.E [R54+0x28000], desc[UR42][R88.64], P3 ;  /* 0x2800000058367fae */ /* 0x0003e800099a102a */
        /* <DEDUP_REMOVED lines=31> */
[----:B------:R-:W0:Y:S01]  /*8810*/  LDGDEPBAR ;  /* 0x00000000000079af */ /* 0x000e220000000000 */
[----:B------:R-:W-:-:S04]  /*8820*/  DEPBAR.LE SB0, 0x8 ;  /* 0x000082000000791a */ /* 0x000fc80000000000 */
[----:B------:R-:W-:Y:S06]  /*8830*/  BAR.SYNC.DEFER_BLOCKING 0x0 ;  /* 0x0000000000007b1d */ /* 0x000fec0000010000 */
[----:B------:R-:W-:Y:S05]  /*8840*/  @P1 BRA `(.L_x_6) ;  /* 0x0000000000d81947 */ /* 0x000fea0003800000 */
[----:B------:R-:W-:Y:S02]  /*8850*/  USHF.R.U32.HI UR14, URZ, 0x4, UR12 ;  /* 0x00000004ff0e7899 */ /* 0x000fe4000801160c */
[----:B------:R-:W-:Y:S02]  /*8860*/  UIADD3 UR5, UPT, UPT, UR12, 0x18000, URZ ;  /* 0x000180000c057890 */ /* 0x000fe4000fffe0ff */
[----:B------:R-:W-:Y:S02]  /*8870*/  USGXT.U32 UR14, UR14, 0xe ;  /* 0x0000000e0e0e789a */ /* 0x000fe40008000000 */
[----:B------:R-:W-:Y:S02]  /*8880*/  USHF.R.U32.HI UR5, URZ, 0x4, UR5 ;  /* 0x00000004ff057899 */ /* 0x000fe40008011605 */
[----:B------:R-:W-:Y:S02]  /*8890*/  UIADD3 UR50, UP1, UPT, UR14, 0x2, URZ ;  /* 0x000000020e327890 */ /* 0x000fe4000ff3e0ff */
[----:B------:R-:W-:Y:S01]  /*88a0*/  USGXT.U32 UR16, UR5, 0xe ;  /* 0x0000000e0510789a */ /* 0x000fe20008000000 */
[----:B------:R-:W-:Y:S01]  /*88b0*/  UMOV UR4, URZ ;  /* 0x000000ff00047c82 */ /* 0x000fe20008000000 */
[----:B------:R-:W-:Y:S01]  /*88c0*/  UMOV UR6, URZ ;  /* 0x000000ff00067c82 */ /* 0x000fe20008000000 */
[----:B------:R-:W-:-:S02]  /*88d0*/  UIADD3.X UR51, UPT, UPT, UR4, 0x40004040, URZ, UP1, !UPT ;  /* 0x4000404004337890 */ /* 0x000fc40008ffe4ff */
[----:B------:R-:W-:Y:S01]  /*88e0*/  UIADD3 UR48, UP1, UPT, UR16, 0x2, URZ ;  /* 0x0000000210307890 */ /* 0x000fe2000ff3e0ff */
[----:B------:R-:W-:Y:S01]  /*88f0*/  UMOV UR4, UR10 ;  /* 0x0000000a00047c82 */ /* 0x000fe20008000000 */
[----:B------:R-:W-:Y:S02]  /*8900*/  UMOV UR5, URZ ;  /* 0x000000ff00057c82 */ /* 0x000fe40008000000 */
[----:B------:R-:W-:Y:S01]  /*8910*/  UIADD3.X UR49, UPT, UPT, UR6, 0x40004040, URZ, UP1, !UPT ;  /* 0x4000404006317890 */ /* 0x000fe20008ffe4ff */
[----:B------:R-:W-:Y:S01]  /*8920*/  UMOV UR11, UR4 ;  /* 0x00000004000b7c82 */ /* 0x000fe20008000000 */
[----:B------:R-:W-:Y:S02]  /*8930*/  UIADD3.64 UR4, UPT, UPT, UR50, 0x2, URZ ;  /* 0x0000000232047897 */ /* 0x000fe4000fffe0ff */
[----:B------:R-:W-:Y:S02]  /*8940*/  UIADD3.64 UR6, UPT, UPT, UR48, 0x2, URZ ;  /* 0x0000000230067897 */ /* 0x000fe4000fffe0ff */
[----:B------:R-:W-:-:S02]  /*8950*/  UIADD3.64 UR26, UPT, UPT, UR50, 0x4, URZ ;  /* 0x00000004321a7897 */ /* 0x000fc4000fffe0ff */
[----:B------:R-:W-:Y:S02]  /*8960*/  UIADD3.64 UR28, UPT, UPT, UR48, 0x4, URZ ;  /* 0x00000004301c7897 */ /* 0x000fe4000fffe0ff */
[----:B------:R-:W-:Y:S02]  /*8970*/  UIADD3.64 UR30, UPT, UPT, UR50, 0x1fe, URZ ;  /* 0x000001fe321e7897 */ /* 0x000fe4000fffe0ff */
[----:B------:R-:W-:Y:S02]  /*8980*/  UIADD3.64 UR32, UPT, UPT, UR48, 0x1fe, URZ ;  /* 0x000001fe30207897 */ /* 0x000fe4000fffe0ff */
[----:B------:R-:W-:Y:S02]  /*8990*/  UIADD3.64 UR34, UPT, UPT, UR50, 0x200, URZ ;  /* 0x0000020032227897 */ /* 0x000fe4000fffe0ff */
[----:B------:R-:W-:Y:S02]  /*89a0*/  UIADD3.64 UR36, UPT, UPT, UR48, 0x200, URZ ;  /* 0x0000020030247897 */ /* 0x000fe4000fffe0ff */
[----:B------:R-:W-:-:S02]  /*89b0*/  UIADD3.64 UR38, UPT, UPT, UR50, 0x202, URZ ;  /* 0x0000020232267897 */ /* 0x000fc4000fffe0ff */
[----:B------:R-:W-:Y:S01]  /*89c0*/  UIADD3.64 UR40, UPT, UPT, UR48, 0x202, URZ ;  /* 0x0000020230287897 */ /* 0x000fe2000fffe0ff */
[----:B------:R-:W-:Y:S01]  /*89d0*/  UMOV UR22, 0x0 ;  /* 0x0000000000167882 */ /* 0x000fe20000000000 */
[----:B------:R-:W-:Y:S01]  /*89e0*/  UMOV UR23, 0x4100910 ;  /* 0x0410091000177882 */ /* 0x000fe20000000000 */
[----:B------:R-:W-:Y:S01]  /*89f0*/  UIADD3.64 UR44, UPT, UPT, UR50, 0x204, URZ ;  /* 0x00000204322c7897 */ /* 0x000fe2000fffe0ff */
[----:B------:R-:W-:Y:S01]  /*8a00*/  UMOV UR15, 0x40004040 ;  /* 0x40004040000f7882 */ /* 0x000fe20000000000 */
[----:B------:R-:W-:Y:S01]  /*8a10*/  UIADD3.64 UR46, UPT, UPT, UR48, 0x204, URZ ;  /* 0x00000204302e7897 */ /* 0x000fe2000fffe0ff */
[----:B------:R-:W-:Y:S01]  /*8a20*/  UMOV UR17, 0x40004040 ;  /* 0x4000404000117882 */ /* 0x000fe20000000000 */
[----:B------:R-:W-:Y:S01]  /*8a30*/  UMOV UR20, 0x0 ;  /* 0x0000000000147882 */ /* 0x000fe20000000000 */
[----:B------:R-:W-:Y:S01]  /*8a40*/  UMOV UR21, 0x4100910 ;  /* 0x0410091000157882 */ /* 0x000fe20000000000 */
[----:B------:R-:W-:Y:S01]  /*8a50*/  UMOV UR18, 0x0 ;  /* 0x0000000000127882 */ /* 0x000fe20000000000 */
[----:B------:R-:W-:Y:S01]  /*8a60*/  UMOV UR19, 0x4100910 ;  /* 0x0410091000137882 */ /* 0x000fe20000000000 */
[----:B------:R2:W-:Y:S01]  /*8a70*/  UTCHMMA gdesc[UR14], gdesc[UR16], tmem[UR9], tmem[UR22], idesc[UR23], !UPT ;  /* 0x00ff16100e0075ea */ /* 0x0005e2000f800009 */
[----:B------:R-:W-:Y:S01]  /*8a80*/  UMOV UR52, 0x0 ;  /* 0x0000000000347882 */ /* 0x000fe20000000000 */
[----:B------:R-:W-:Y:S01]  /*8a90*/  UMOV UR53, 0x4100910 ;  /* 0x0410091000357882 */ /* 0x000fe20000000000 */
[----:B------:R2:W-:Y:S01]  /*8aa0*/  UTCHMMA gdesc[UR50], gdesc[UR48], tmem[UR9], tmem[UR20], idesc[UR21], UPT ;  /* 0x00ff1430320075ea */ /* 0x0005e2000b800009 */
        /* <DEDUP_REMOVED lines=12> */
[----:B------:R2:W-:Y:S01]  /*8b70*/  UTCHMMA gdesc[UR38], gdesc[UR40], tmem[UR9], tmem[UR58], idesc[UR59], UPT ;  /* 0x00ff3a28260075ea */ /* 0x0005e2000b800009 */
[----:B------:R2:W-:Y:S01]  /*8b80*/  UTCHMMA gdesc[UR44], gdesc[UR46], tmem[UR9], tmem[UR60], idesc[UR61], UPT ;  /* 0x00ff3c2e2c0075ea */ /* 0x0005e2000b800009 */
[----:B------:R2:W-:Y:S01]  /*8b90*/  UTCBAR [UR11], URZ ;  /* 0x000000ff0b0073e9 */ /* 0x0005e200080000ff */
[----:B------:R-:W-:Y:S01]  /*8ba0*/  NOP ;  /* 0x0000000000007918 */ /* 0x000fe20000000000 */
.L_x_6:
[----:B------:R-:W-:Y:S01]  /*8bb0*/  SHF.L.U64.HI R7, R58, 0x2, R59 ;  /* 0x000000023a077819 */ /* 0x000fe2000001023b */
[----:B------:R-:W-:Y:S01]  /*8bc0*/  BAR.SYNC.DEFER_BLOCKING 0x0 ;  /* 0x0000000000007b1d */ /* 0x000fe20000010000 */
[-C--:B-1----:R-:W-:Y:S02]  /*8bd0*/  IADD3 R188, P1, PT, R188, R8.reuse, RZ ;  /* 0x00000008bcbc7210 */ /* 0x082fe40007f3e0ff */
[----:B------:R-:W-:Y:S02]  /*8be0*/  ISETP.GE.AND P2, PT, R11, UR8, PT ;  /* 0x000000080b007c0c */ /* 0x000fe4000bf46270 */
[----:B------:R-:W-:Y:S01]  /*8bf0*/  IADD3 R186, P3, PT, R186, R8, RZ ;  /* 0x00000008baba7210 */ /* 0x000fe20007f7e0ff */
[--C-:B------:R-:W-:Y:S01]  /*8c00*/  IMAD.X R189, R189, 0x1, R7.reuse, P1 ;  /* 0x00000001bdbd7824 */ /* 0x100fe200008e0607 */
[----:B------:R-:W-:Y:S01]  /*8c10*/  ISETP.GT.AND P1, PT, R223, 0x17f, PT ;  /* 0x0000017fdf00780c */ /* 0x000fe20003f24270 */
[----:B--2---:R-:W-:Y:S01]  /*8c20*/  UMOV UR6, URZ ;  /* 0x000000ff00067c82 */ /* 0x004fe20008000000 */
[----:B------:R-:W-:Y:S01]  /*8c30*/  SEL R191, RZ, 0x4, P2 ;  /* 0x00000004ffbf7807 */ /* 0x000fe20001000000 */
[----:B------:R-:W-:Y:S01]  /*8c40*/  IMAD.X R187, R187, 0x1, R7, P3 ;  /* 0x00000001bbbb7824 */ /* 0x000fe200018e0607 */
[----:B------:R-:W-:-:S02]  /*8c50*/  ISETP.GE.AND P3, PT, R245, UR8, PT ;  /* 0x00000008f5007c0c */ /* 0x000fc4000bf66270 */
[----:B------:R-:W-:Y:S02]  /*8c60*/  SEL R191, R191, RZ, P1 ;  /* 0x000000ffbfbf7207 */ /* 0x000fe40000800000 */
[-C--:B------:R-:W-:Y:S02]  /*8c70*/  IADD3 R184, P4, PT, R184, R8.reuse, RZ ;  /* 0x00000008b8b87210 */ /* 0x080fe40007f9e0ff */
[----:B------:R-:W-:Y:S02]  /*8c80*/  ISETP.NE.U32.AND P2, PT, R191, RZ, PT ;  /* 0x000000ffbf00720c */ /* 0x000fe40003f45070 */
[-C--:B------:R-:W-:Y:S01]  /*8c90*/  IADD3 R170, P5, PT, R170, R8.reuse, RZ ;  /* 0x00000008aaaa7210 */ /* 0x080fe20007fbe0ff */
[----:B------:R-:W-:Y:S01]  /*8ca0*/  IMAD.X R185, R185, 0x1, R7, P4 ;  /* 0x00000001b9b97824 */ /* 0x000fe200020e0607 */
[----:B------:R-:W-:-:S03]  /*8cb0*/  IADD3 R182, P4, PT, R182, R8, RZ ;  /* 0x00000008b6b67210 */ /* 0x000fc60007f9e0ff */
[--C-:B------:R-:W-:Y:S01]  /*8cc0*/  IMAD.X R171, R171, 0x1, R7.reuse, P5 ;  /* 0x00000001abab7824 */ /* 0x100fe200028e0607 */
[-C--:B------:R-:W-:Y:S01]  /*8cd0*/  IADD3 R166, P5, PT, R166, R8.reuse, RZ ;  /* 0x00000008a6a67210 */ /* 0x080fe20007fbe0ff */
[----:B------:R-:W-:Y:S01]  /*8ce0*/  IMAD.X R183, R183, 0x1, R7, P4 ;  /* 0x00000001b7b77824 */ /* 0x000fe200020e0607 */
[----:B------:R-:W-:-:S03]  /*8cf0*/  IADD3 R180, P4, PT, R180, R8, RZ ;  /* 0x00000008b4b47210 */ /* 0x000fc60007f9e0ff */
[----:B------:R-:W-:Y:S01]  /*8d00*/  @!PT LDS RZ, [RZ] ;  /* 0x00000000fffff984 */ /* 0x000fe20000000800 */
[----:B------:R-:W-:Y:S01]  /*8d10*/  @!PT LDS RZ, [RZ] ;  /* 0x00000000fffff984 */ /* 0x000fe20000000800 */
[----:B------:R-:W-:Y:S01]  /*8d20*/  @!PT LDS RZ, [RZ] ;  /* 0x00000000fffff984 */ /* 0x000fe20000000800 */
[----:B------:R1:W-:Y:S01]  /*8d30*/  LDGSTS.E [R5+0x14000], desc[UR42][R188.64], P2 ;  /* 0x14000000bc057fae */ /* 0x0003e200091a102a */
[----:B------:R-:W-:Y:S01]  /*8d40*/  ISETP.GE.AND P2, PT, R210, UR8, PT ;  /* 0x00000008d2007c0c */ /* 0x000fe2000bf46270 */
[--C-:B------:R-:W-:Y:S01]  /*8d50*/  IMAD.X R181, R181, 0x1, R7.reuse, P4 ;  /* 0x00000001b5b57824 */ /* 0x100fe200020e0607 */
[----:B------:R-:W-:Y:S01]  /*8d60*/  IADD3 R178, P4, PT, R178, R8, RZ ;  /* 0x00000008b2b27210 */ /* 0x000fe20007f9e0ff */
[----:B------:R-:W-:-:S04]  /*8d70*/  IMAD.X R167, R167, 0x1, R7, P5 ;  /* 0x00000001a7a77824 */ /* 0x000fc800028e0607 */
[----:B------:R-:W-:Y:S01]  /*8d80*/  IMAD.X R179, R179, 0x1, R7, P4 ;  /* 0x00000001b3b37824 */ /* 0x000fe200020e0607 */
[----:B------:R-:W-:Y:S02]  /*8d90*/  IADD3 R176, P4, PT, R176, R8, RZ ;  /* 0x00000008b0b07210 */ /* 0x000fe40007f9e0ff */
[----:B-1----:R-:W-:-:S03]  /*8da0*/  SEL R188, RZ, 0x4, P2 ;  /* 0x00000004ffbc7807 */ /* 0x002fc60001000000 */
[----:B------:R-:W-:Y:S01]  /*8db0*/  IMAD.X R177, R177, 0x1, R7, P4 ;  /* 0x00000001b1b17824 */ /* 0x000fe200020e0607 */
[----:B------:R-:W-:Y:S02]  /*8dc0*/  IADD3 R174, P4, PT, R174, R8, RZ ;  /* 0x00000008aeae7210 */ /* 0x000fe40007f9e0ff */
[----:B------:R-:W-:-:S03]  /*8dd0*/  SEL R188, R188, RZ, P1 ;  /* 0x000000ffbcbc7207 */ /* 0x000fc60000800000 */
[----:B------:R-:W-:Y:S01]  /*8de0*/  IMAD.X R175, R175, 0x1, R7, P4 ;  /* 0x00000001afaf7824 */ /* 0x000fe200020e0607 */
[----:B------:R-:W-:Y:S02]  /*8df0*/  ISETP.NE.U32.AND P2, PT, R188, RZ, PT ;  /* 0x000000ffbc00720c */ /* 0x000fe40003f45070 */
[----:B------:R-:W-:-:S05]  /*8e00*/  IADD3 R168, P4, PT, R168, R8, RZ ;  /* 0x00000008a8a87210 */ /* 0x000fca0007f9e0ff */
[----:B------:R-:W-:Y:S01]  /*8e10*/  IMAD.X R169, R169, 0x1, R7, P4 ;  /* 0x00000001a9a97824 */ /* 0x000fe200020e0607 */
[----:B------:R-:W-:-:S05]  /*8e20*/  ISETP.GE.AND P4, PT, R239, UR8, PT ;  /* 0x00000008ef007c0c */ /* 0x000fca000bf86270 */
[----:B------:R1:W-:Y:S01]  /*8e30*/  LDGSTS.E [R5+0x14008], desc[UR42][R186.64], P2 ;  /* 0x14008000ba057fae */ /* 0x0003e200091a102a */
[----:B------:R-:W-:-:S04]  /*8e40*/  ISETP.GE.AND P2, PT, R244, UR8, PT ;  /* 0x00000008f4007c0c */ /* 0x000fc8000bf46270 */
[----:B-1----:R-:W-:Y:S02]  /*8e50*/  SEL R187, RZ, 0x4, P2 ;  /* 0x00000004ffbb7807 */ /* 0x002fe40001000000 */
[----:B------:R-:W-:Y:S02]  /*8e60*/  SEL R186, RZ, 0x4, P3 ;  /* 0x00000004ffba7807 */ /* 0x000fe40001800000 */
[----:B------:R-:W-:Y:S02]  /*8e70*/  SEL R187, R187, RZ, P1 ;  /* 0x000000ffbbbb7207 */ /* 0x000fe40000800000 */
[----:B------:R-:W-:Y:S02]  /*8e80*/  SEL R186, R186, RZ, P1 ;  /* 0x000000ffbaba7207 */ /* 0x000fe40000800000 */
[----:B------:R-:W-:Y:S02]  /*8e90*/  ISETP.NE.U32.AND P2, PT, R187, RZ, PT ;  /* 0x000000ffbb00720c */ /* 0x000fe40003f45070 */
[----:B------:R-:W-:-:S11]  /*8ea0*/  ISETP.NE.U32.AND P3, PT, R186, RZ, PT ;  /* 0x000000ffba00720c */ /* 0x000fd60003f65070 */
[----:B------:R-:W-:Y:S01]  /*8eb0*/  LDGSTS.E [R5+0x16000], desc[UR42][R184.64], P2 ;  /* 0x16000000b8057fae */ /* 0x000fe200091a102a */
[----:B------:R-:W-:-:S03]  /*8ec0*/  ISETP.GE.AND P2, PT, R212, UR8, PT ;  /* 0x00000008d4007c0c */ /* 0x000fc6000bf46270 */
[----:B------:R1:W-:Y:S01]  /*8ed0*/  LDGSTS.E [R5+0x16008], desc[UR42][R182.64], P3 ;  /* 0x16008000b6057fae */ /* 0x0003e200099a102a */
[----:B------:R-:W-:Y:S02]  /*8ee0*/  ISETP.GE.AND P3, PT, R213, UR8, PT ;  /* 0x00000008d5007c0c */ /* 0x000fe4000bf66270 */
[----:B-1----:R-:W-:Y:S02]  /*8ef0*/  SEL R182, RZ, 0x4, P2 ;  /* 0x00000004ffb67807 */ /* 0x002fe40001000000 */
[----:B------:R-:W-:Y:S02]  /*8f00*/  SEL R5, RZ, 0x4, P3 ;  /* 0x00000004ff057807 */ /* 0x000fe40001800000 */
[----:B------:R-:W-:Y:S02]  /*8f10*/  SEL R182, R182, RZ, P1 ;  /* 0x000000ffb6b67207 */ /* 0x000fe40000800000 */
[----:B------:R-:W-:Y:S02]  /*8f20*/  SEL R5, R5, RZ, P1 ;  /* 0x000000ff05057207 */ /* 0x000fe40000800000 */
[----:B------:R-:W-:-:S02]  /*8f30*/  ISETP.NE.U32.AND P2, PT, R182, RZ, PT ;  /* 0x000000ffb600720c */ /* 0x000fc40003f45070 */
[----:B------:R-:W-:-:S11]  /*8f40*/  ISETP.NE.U32.AND P3, PT, R5, RZ, PT ;  /* 0x000000ff0500720c */ /* 0x000fd60003f65070 */
[----:B------:R-:W-:Y:S01]  /*8f50*/  LDGSTS.E [R6+0x14000], desc[UR42][R180.64], P2 ;  /* 0x14000000b4067fae */ /* 0x000fe200091a102a */
[----:B------:R-:W-:-:S03]  /*8f60*/  ISETP.GE.AND P2, PT, R241, UR8, PT ;  /* 0x00000008f1007c0c */ /* 0x000fc6000bf46270 */
[----:B------:R1:W-:Y:S01]  /*8f70*/  LDGSTS.E [R6+0x14008], desc[UR42][R178.64], P3 ;  /* 0x14008000b2067fae */ /* 0x0003e200099a102a */
[----:B------:R-:W-:-:S04]  /*8f80*/  ISETP.GE.AND P3, PT, R242, UR8, PT ;  /* 0x00000008f2007c0c */ /* 0x000fc8000bf66270 */
[----:B------:R-:W-:-:S04]  /*8f90*/  SEL R5, RZ, 0x4, P3 ;  /* 0x00000004ff057807 */ /* 0x000fc80001800000 */
[----:B------:R-:W-:Y:S02]  /*8fa0*/  SEL R5, R5, RZ, P1 ;  /* 0x000000ff05057207 */ /* 0x000fe40000800000 */
[----:B-1----:R-:W-:Y:S02]  /*8fb0*/  SEL R178, RZ, 0x4, P2 ;  /* 0x00000004ffb27807 */ /* 0x002fe40001000000 */
[----:B------:R-:W-:Y:S02]  /*8fc0*/  ISETP.NE.U32.AND P3, PT, R5, RZ, PT ;  /* 0x000000ff0500720c */ /* 0x000fe40003f65070 */
[----:B------:R-:W-:-:S04]  /*8fd0*/  SEL R178, R178, RZ, P1 ;  /* 0x000000ffb2b27207 */ /* 0x000fc80000800000 */
[----:B------:R-:W-:-:S13]  /*8fe0*/  ISETP.NE.U32.AND P2, PT, R178, RZ, PT ;  /* 0x000000ffb200720c */ /* 0x000fda0003f45070 */
[----:B------:R-:W-:Y:S01]  /*8ff0*/  LDGSTS.E [R6+0x16000], desc[UR42][R176.64], P2 ;  /* 0x16000000b0067fae */ /* 0x000fe200091a102a */
[----:B------:R-:W-:-:S03]  /*9000*/  ISETP.GE.AND P2, PT, R214, UR8, PT ;  /* 0x00000008d6007c0c */ /* 0x000fc6000bf46270 */
[----:B------:R1:W-:Y:S01]  /*9010*/  LDGSTS.E [R6+0x16008], desc[UR42][R174.64], P3 ;  /* 0x16008000ae067fae */ /* 0x0003e200099a102a */
[----:B------:R-:W-:Y:S02]  /*9020*/  SEL R5, RZ, 0x4, P2 ;  /* 0x00000004ff057807 */ /* 0x000fe40001000000 */
[----:B------:R-:W-:Y:S02]  /*9030*/  IADD3 R172, P2, PT, R172, R8, RZ ;  /* 0x00000008acac7210 */ /* 0x000fe40007f5e0ff */
[----:B------:R-:W-:-:S03]  /*9040*/  SEL R5, R5, RZ, P1 ;  /* 0x000000ff05057207 */ /* 0x000fc60000800000 */
[----:B------:R-:W-:Y:S01]  /*9050*/  IMAD.X R173, R173, 0x1, R7, P2 ;  /* 0x00000001adad7824 */ /* 0x000fe200010e0607 */
[----:B------:R-:W-:Y:S02]  /*9060*/  ISETP.NE.U32.AND P3, PT, R5, RZ, PT ;  /* 0x000000ff0500720c */ /* 0x000fe40003f65070 */
[----:B------:R-:W-:Y:S01]  /*9070*/  ISETP.GE.AND P2, PT, R215, UR8, PT ;  /* 0x00000008d7007c0c */ /* 0x000fe2000bf46270 */
[----:B-1----:R-:W-:-:S03]  /*9080*/  IMAD.SHL.U32 R6, R61, 0x4, RZ ;  /* 0x000000043d067824 */ /* 0x002fc600078e00ff */
[----:B------:R-:W-:Y:S02]  /*9090*/  SEL R5, RZ, 0x4, P2 ;  /* 0x00000004ff057807 */ /* 0x000fe40001000000 */
[----:B------:R-:W-:Y:S02]  /*90a0*/  IADD3 R88, P5, PT, R88, R6, RZ ;  /* 0x0000000658587210 */ /* 0x000fe40007fbe0ff */
[----:B------:R-:W-:-:S03]  /*90b0*/  SEL R5, R5, RZ, P1 ;  /* 0x000000ff05057207 */ /* 0x000fc60000800000 */
[----:B------:R-:W-:Y:S01]  /*90c0*/  LDGSTS.E [R48+0x14000], desc[UR42][R172.64], P3 ;  /* 0x14000000ac307fae */ /* 0x000fe200099a102a */
[----:B------:R-:W-:Y:S02]  /*90d0*/  ISETP.GE.AND P3, PT, R238, UR8, PT ;  /* 0x00000008ee007c0c */ /* 0x000fe4000bf66270 */
[----:B------:R-:W-:Y:S02]  /*90e0*/  ISETP.NE.U32.AND P2, PT, R5, RZ, PT ;  /* 0x000000ff0500720c */ /* 0x000fe40003f45070 */
[----:B------:R-:W-:Y:S02]  /*90f0*/  SEL R5, RZ, 0x4, P3 ;  /* 0x00000004ff057807 */ /* 0x000fe40001800000 */
[----:B------:R-:W-:Y:S02]  /*9100*/  IADD3 R164, P3, PT, R164, R8, RZ ;  /* 0x00000008a4a47210 */ /* 0x000fe40007f7e0ff */
[----:B------:R-:W-:-:S03]  /*9110*/  SEL R5, R5, RZ, P1 ;  /* 0x000000ff05057207 */ /* 0x000fc60000800000 */
[--C-:B------:R-:W-:Y:S01]  /*9120*/  IMAD.X R165, R165, 0x1, R7.reuse, P3 ;  /* 0x00000001a5a57824 */ /* 0x100fe200018e0607 */
[----:B------:R-:W-:Y:S02]  /*9130*/  ISETP.NE.U32.AND P3, PT, R5, RZ, PT ;  /* 0x000000ff0500720c */ /* 0x000fe40003f65070 */
[----:B------:R-:W-:Y:S01]  /*9140*/  SEL R5, RZ, 0x4, P4 ;  /* 0x00000004ff057807 */ /* 0x000fe20002000000 */
[----:B------:R1:W-:Y:S01]  /*9150*/  LDGSTS.E [R48+0x14008], desc[UR42][R170.64], P2 ;  /* 0x14008000aa307fae */ /* 0x0003e200091a102a */
[-C--:B------:R-:W-:Y:S02]  /*9160*/  IADD3 R62, P4, PT, R62, R8.reuse, RZ ;  /* 0x000000083e3e7210 */ /* 0x080fe40007f9e0ff */
[-C--:B------:R-:W-:Y:S02]  /*9170*/  IADD3 R162, P2, PT, R162, R8.reuse, RZ ;  /* 0x00000008a2a27210 */ /* 0x080fe40007f5e0ff */
[----:B------:R-:W-:Y:S01]  /*9180*/  SEL R5, R5, RZ, P1 ;  /* 0x000000ff05057207 */ /* 0x000fe20000800000 */
[--C-:B------:R-:W-:Y:S01]  /*9190*/  IMAD.X R63, R63, 0x1, R7.reuse, P4 ;  /* 0x000000013f3f7824 */ /* 0x100fe200020e0607 */
[----:B------:R-:W-:Y:S01]  /*91a0*/  IADD3 R64, P4, PT, R64, R8, RZ ;  /* 0x0000000840407210 */ /* 0x000fe20007f9e0ff */
[--C-:B------:R-:W-:Y:S01]  /*91b0*/  IMAD.X R163, R163, 0x1, R7.reuse, P2 ;  /* 0x00000001a3a37824 */ /* 0x100fe200010e0607 */
[----:B------:R-:W-:Y:S01]  /*91c0*/  ISETP.NE.U32.AND P2, PT, R5, RZ, PT ;  /* 0x000000ff0500720c */ /* 0x000fe20003f45070 */
[----:B------:R2:W-:Y:S01]  /*91d0*/  LDGSTS.E [R48+0x16000], desc[UR42][R168.64], P3 ;  /* 0x16000000a8307fae */ /* 0x0005e200099a102a */
[----:B------:R-:W-:Y:S01]  /*91e0*/  ISETP.GE.AND P3, PT, R217, UR8, PT ;  /* 0x00000008d9007c0c */ /* 0x000fe2000bf66270 */
[----:B------:R-:W-:Y:S01]  /*91f0*/  IMAD.X R65, R65, 0x1, R7, P4 ;  /* 0x0000000141417824 */ /* 0x000fe200020e0607 */
[----:B-1----:R-:W-:-:S02]  /*9200*/  SHF.R.S32.HI R170, RZ, 0x1f, R61 ;  /* 0x0000001fffaa7819 */ /* 0x002fc4000001143d */
[----:B------:R-:W-:Y:S02]  /*9210*/  IADD3 R66, P4, PT, R66, R8, RZ ;  /* 0x0000000842427210 */ /* 0x000fe40007f9e0ff */
[----:B------:R-:W-:-:S03]  /*9220*/  SHF.L.U64.HI R5, R61, 0x2, R170 ;  /* 0x000000023d057819 */ /* 0x000fc600000102aa */
[----:B------:R-:W-:Y:S01]  /*9230*/  IMAD.X R67, R67, 0x1, R7, P4 ;  /* 0x0000000143437824 */ /* 0x000fe200020e0607 */
[----:B------:R-:W-:Y:S01]  /*9240*/  IADD3 R68, P4, PT, R68, R8, RZ ;  /* 0x0000000844447210 */ /* 0x000fe20007f9e0ff */
[----:B------:R-:W-:Y:S01]  /*9250*/  IMAD.X R89, R89, 0x1, R5, P5 ;  /* 0x0000000159597824 */ /* 0x000fe200028e0605 */
[----:B------:R-:W-:Y:S01]  /*9260*/  IADD3 R96, P5, PT, R96, R6, RZ ;  /* 0x0000000660607210 */ /* 0x000fe20007fbe0ff */
[----:B------:R1:W-:Y:S01]  /*9270*/  LDGSTS.E [R48+0x16008], desc[UR42][R166.64], P2 ;  /* 0x16008000a6307fae */ /* 0x0003e200091a102a */
[----:B--2---:R-:W-:Y:S01]  /*9280*/  SEL R169, RZ, 0x4, P3 ;  /* 0x00000004ffa97807 */ /* 0x004fe20001800000 */
[----:B------:R-:W-:Y:S01]  /*9290*/  IMAD.X R69, R69, 0x1, R7, P4 ;  /* 0x0000000145457824 */ /* 0x000fe200020e0607 */
[----:B------:R-:W-:Y:S01]  /*92a0*/  IADD3 R70, P4, PT, R70, R8, RZ ;  /* 0x0000000846467210 */ /* 0x000fe20007f9e0ff */
[----:B------:R-:W-:Y:S01]  /*92b0*/  IMAD.X R97, R97, 0x1, R5, P5 ;  /* 0x0000000161617824 */ /* 0x000fe200028e0605 */
[----:B------:R-:W-:Y:S02]  /*92c0*/  IADD3 R104, P5, PT, R104, R6, RZ ;  /* 0x0000000668687210 */ /* 0x000fe40007fbe0ff */
[-C--:B------:R-:W-:Y:S01]  /*92d0*/  IADD3 R160, P3, PT, R160, R8.reuse, RZ ;  /* 0x00000008a0a07210 */ /* 0x080fe20007f7e0ff */
[----:B------:R-:W-:Y:S01]  /*92e0*/  IMAD.X R71, R71, 0x1, R7, P4 ;  /* 0x0000000147477824 */ /* 0x000fe200020e0607 */
[----:B------:R-:W-:Y:S01]  /*92f0*/  IADD3 R72, P4, PT, R72, R8, RZ ;  /* 0x0000000848487210 */ /* 0x000fe20007f9e0ff */
[----:B------:R-:W-:Y:S01]  /*9300*/  IMAD.X R105, R105, 0x1, R5, P5 ;  /* 0x0000000169697824 */ /* 0x000fe200028e0605 */
[----:B------:R-:W-:Y:S01]  /*9310*/  IADD3 R112, P5, PT, R112, R6, RZ ;  /* 0x0000000670707210 */ /* 0x000fe20007fbe0ff */
[--C-:B------:R-:W-:Y:S01]  /*9320*/  IMAD.X R161, R161, 0x1, R7.reuse, P3 ;  /* 0x00000001a1a17824 */ /* 0x100fe200018e0607 */
[----:B------:R-:W-:Y:S01]  /*9330*/  SEL R169, R169, RZ, P1 ;  /* 0x000000ffa9a97207 */ /* 0x000fe20000800000 */
[----:B------:R-:W-:Y:S01]  /*9340*/  IMAD.X R73, R73, 0x1, R7, P4 ;  /* 0x0000000149497824 */ /* 0x000fe200020e0607 */
[----:B------:R-:W-:Y:S01]  /*9350*/  IADD3 R74, P4, PT, R74, R8, RZ ;  /* 0x000000084a4a7210 */ /* 0x000fe20007f9e0ff */
[----:B------:R-:W-:Y:S01]  /*9360*/  IMAD.X R113, R113, 0x1, R5, P5 ;  /* 0x0000000171717824 */ /* 0x000fe200028e0605 */
[----:B------:R-:W-:-:S02]  /*9370*/  IADD3 R120, P5, PT, R120, R6, RZ ;  /* 0x0000000678787210 */ /* 0x000fc40007fbe0ff */
[----:B------:R-:W-:Y:S01]  /*9380*/  ISETP.GE.AND P2, PT, R236, UR8, PT ;  /* 0x00000008ec007c0c */ /* 0x000fe2000bf46270 */
[----:B------:R-:W-:Y:S01]  /*9390*/  IMAD.X R75, R75, 0x1, R7, P4 ;  /* 0x000000014b4b7824 */ /* 0x000fe200020e0607 */
[----:B------:R-:W-:Y:S01]  /*93a0*/  IADD3 R76, P4, PT, R76, R8, RZ ;  /* 0x000000084c4c7210 */ /* 0x000fe20007f9e0ff */
[----:B------:R-:W-:Y:S01]  /*93b0*/  IMAD.X R121, R121, 0x1, R5, P5 ;  /* 0x0000000179797824 */ /* 0x000fe200028e0605 */
[----:B------:R-:W-:-:S03]  /*93c0*/  IADD3 R128, P5, PT, R128, R6, RZ ;  /* 0x0000000680807210 */ /* 0x000fc60007fbe0ff */
        /* <DEDUP_REMOVED lines=33> */
[----:B------:R-:W-:Y:S01]  /*95e0*/  ISETP.GE.AND P4, PT, R216, UR8, PT ;  /* 0x00000008d8007c0c */ /* 0x000fe2000bf86270 */
[--C-:B------:R-:W-:Y:S01]  /*95f0*/  IMAD.X R131, R131, 0x1, R5.reuse, P5 ;  /* 0x0000000183837824 */ /* 0x100fe200028e0605 */
[----:B------:R-:W-:Y:S02]  /*9600*/  IADD3 R138, P5, PT, R138, R6, RZ ;  /* 0x000000068a8a7210 */ /* 0x000fe40007fbe0ff */
[----:B------:R-:W-:Y:S02]  /*9610*/  SEL R168, RZ, 0x4, P4 ;  /* 0x00000004ffa87807 */ /* 0x000fe40002000000 */
[----:B------:R-:W-:Y:S01]  /*9620*/  IADD3 R158, P4, PT, R158, R8, RZ ;  /* 0x000000089e9e7210 */ /* 0x000fe20007f9e0ff */
[----:B------:R-:W-:Y:S01]  /*9630*/  IMAD.X R139, R139, 0x1, R5, P5 ;  /* 0x000000018b8b7824 */ /* 0x000fe200028e0605 */
[-C--:B------:R-:W-:Y:S02]  /*9640*/  IADD3 R146, P5, PT, R146, R6.reuse, RZ ;  /* 0x0000000692927210 */ /* 0x080fe40007fbe0ff */
[----:B------:R-:W-:Y:S01]  /*9650*/  SEL R168, R168, RZ, P1 ;  /* 0x000000ffa8a87207 */ /* 0x000fe20000800000 */
[----:B------:R-:W-:Y:S01]  /*9660*/  IMAD.X R159, R159, 0x1, R7, P4 ;  /* 0x000000019f9f7824 */ /* 0x000fe200020e0607 */
[----:B------:R-:W-:Y:S01]  /*9670*/  ISETP.GE.AND P4, PT, R235, UR8, PT ;  /* 0x00000008eb007c0c */ /* 0x000fe2000bf86270 */
[----:B------:R-:W-:Y:S01]  /*9680*/  IMAD.X R147, R147, 0x1, R5, P5 ;  /* 0x0000000193937824 */ /* 0x000fe200028e0605 */
[----:B------:R-:W-:-:S02]  /*9690*/  IADD3 R92, P5, PT, R92, R6, RZ ;  /* 0x000000065c5c7210 */ /* 0x000fc40007fbe0ff */
[----:B------:R-:W-:Y:S02]  /*96a0*/  ISETP.NE.U32.AND P3, PT, R168, RZ, PT ;  /* 0x000000ffa800720c */ /* 0x000fe40003f65070 */
[----:B------:R-:W-:Y:S01]  /*96b0*/  SEL R168, RZ, 0x4, P4 ;  /* 0x00000004ffa87807 */ /* 0x000fe20002000000 */
[--C-:B------:R-:W-:Y:S01]  /*96c0*/  IMAD.X R93, R93, 0x1, R5.reuse, P5 ;  /* 0x000000015d5d7824 */ /* 0x100fe200028e0605 */
[-C--:B------:R-:W-:Y:S02]  /*96d0*/  IADD3 R100, P5, PT, R100, R6.reuse, RZ ;  /* 0x0000000664647210 */ /* 0x080fe40007fbe0ff */
[----:B------:R-:W-:Y:S02]  /*96e0*/  ISETP.NE.U32.AND P4, PT, R169, RZ, PT ;  /* 0x000000ffa900720c */ /* 0x000fe40003f85070 */
[----:B------:R-:W-:Y:S01]  /*96f0*/  SEL R168, R168, RZ, P1 ;  /* 0x000000ffa8a87207 */ /* 0x000fe20000800000 */
[----:B------:R-:W-:Y:S01]  /*9700*/  IMAD.X R101, R101, 0x1, R5, P5 ;  /* 0x0000000165657824 */ /* 0x000fe200028e0605 */
[----:B------:R-:W-:-:S02]  /*9710*/  IADD3 R108, P5, PT, R108, R6, RZ ;  /* 0x000000066c6c7210 */ /* 0x000fc40007fbe0ff */
[----:B------:R-:W-:Y:S01]  /*9720*/  SEL R169, RZ, 0x4, P2 ;  /* 0x00000004ffa97807 */ /* 0x000fe20001000000 */
[----:B------:R-:W-:Y:S01]  /*9730*/  LDGSTS.E [R49+0x14000], desc[UR42][R164.64], P3 ;  /* 0x14000000a4317fae */ /* 0x000fe200099a102a */
[----:B------:R-:W-:Y:S01]  /*9740*/  ISETP.NE.U32.AND P2, PT, R168, RZ, PT ;  /* 0x000000ffa800720c */ /* 0x000fe20003f45070 */
[--C-:B------:R-:W-:Y:S01]  /*9750*/  IMAD.X R109, R109, 0x1, R5.reuse, P5 ;  /* 0x000000016d6d7824 */ /* 0x100fe200028e0605 */
[----:B------:R-:W-:Y:S02]  /*9760*/  SEL R169, R169, RZ, P1 ;  /* 0x000000ffa9a97207 */ /* 0x000fe40000800000 */
[-C--:B------:R-:W-:Y:S01]  /*9770*/  IADD3 R124, P5, PT, R124, R6.reuse, RZ ;  /* 0x000000067c7c7210 */ /* 0x080fe20007fbe0ff */
[----:B------:R2:W-:Y:S01]  /*9780*/  LDGSTS.E [R49+0x14008], desc[UR42][R162.64], P4 ;  /* 0x14008000a2317fae */ /* 0x0005e2000a1a102a */
[----:B------:R-:W-:Y:S02]  /*9790*/  ISETP.NE.U32.AND P4, PT, R169, RZ, PT ;  /* 0x000000ffa900720c */ /* 0x000fe40003f85070 */
[----:B------:R-:W-:Y:S01]  /*97a0*/  IADD3 R116, P3, PT, R116, R6, RZ ;  /* 0x0000000674747210 */ /* 0x000fe20007f7e0ff */
[----:B------:R-:W-:Y:S01]  /*97b0*/  IMAD.X R125, R125, 0x1, R5, P5 ;  /* 0x000000017d7d7824 */ /* 0x000fe200028e0605 */
[----:B------:R-:W-:-:S03]  /*97c0*/  ISETP.GE.AND P5, PT, R218, UR8, PT ;  /* 0x00000008da007c0c */ /* 0x000fc6000bfa6270 */
[----:B------:R3:W-:Y:S01]  /*97d0*/  LDGSTS.E [R49+0x16000], desc[UR42][R62.64], P2 ;  /* 0x160000003e317fae */ /* 0x0007e200091a102a */
[----:B-1----:R-:W-:Y:S01]  /*97e0*/  SEL R48, RZ, 0x4, P5 ;  /* 0x00000004ff307807 */ /* 0x002fe20002800000 */
[----:B------:R-:W-:Y:S01]  /*97f0*/  IMAD.X R117, R117, 0x1, R5, P3 ;  /* 0x0000000175757824 */ /* 0x000fe200018e0605 */
[----:B------:R-:W-:Y:S02]  /*9800*/  ISETP.GE.AND P2, PT, R219, UR8, PT ;  /* 0x00000008db007c0c */ /* 0x000fe4000bf46270 */
[----:B------:R-:W-:Y:S01]  /*9810*/  SEL R48, R48, RZ, P1 ;  /* 0x000000ff30307207 */ /* 0x000fe20000800000 */
[----:B------:R1:W-:Y:S01]  /*9820*/  LDGSTS.E [R49+0x16008], desc[UR42][R64.64], P4 ;  /* 0x1600800040317fae */ /* 0x0003e2000a1a102a */
[----:B--2---:R-:W-:Y:S02]  /*9830*/  SEL R162, RZ, 0x4, P2 ;  /* 0x00000004ffa27807 */ /* 0x004fe40001000000 */
[----:B------:R-:W-:Y:S02]  /*9840*/  IADD3 R132, P3, PT, R132, R6, RZ ;  /* 0x0000000684847210 */ /* 0x000fe40007f7e0ff */
[----:B------:R-:W-:-:S02]  /*9850*/  ISETP.GE.AND P2, PT, R230, UR8, PT ;  /* 0x00000008e6007c0c */ /* 0x000fc4000bf46270 */
[----:B------:R-:W-:Y:S01]  /*9860*/  ISETP.NE.U32.AND P4, PT, R48, RZ, PT ;  /* 0x000000ff3000720c */ /* 0x000fe20003f85070 */
[--C-:B------:R-:W-:Y:S01]  /*9870*/  IMAD.X R133, R133, 0x1, R5.reuse, P3 ;  /* 0x0000000185857824 */ /* 0x100fe200018e0605 */
[----:B------:R-:W-:Y:S02]  /*9880*/  SEL R163, RZ, 0x4, P2 ;  /* 0x00000004ffa37807 */ /* 0x000fe40001000000 */
[----:B------:R-:W-:Y:S02]  /*9890*/  ISETP.GE.AND P3, PT, R231, UR8, PT ;  /* 0x00000008e7007c0c */ /* 0x000fe4000bf66270 */
[-C--:B---3--:R-:W-:Y:S02]  /*98a0*/  IADD3 R62, P2, PT, R148, R6.reuse, RZ ;  /* 0x00000006943e7210 */ /* 0x088fe40007f5e0ff */
[----:B------:R-:W-:Y:S02]  /*98b0*/  SEL R162, R162, RZ, P1 ;  /* 0x000000ffa2a27207 */ /* 0x000fe40000800000 */
[----:B------:R-:W-:Y:S01]  /*98c0*/  SEL R163, R163, RZ, P1 ;  /* 0x000000ffa3a37207 */ /* 0x000fe20000800000 */
[----:B------:R-:W-:Y:S01]  /*98d0*/  IMAD.X R63, R149, 0x1, R5, P2 ;  /* 0x00000001953f7824 */ /* 0x000fe200010e0605 */
[----:B------:R-:W-:Y:S01]  /*98e0*/  SEL R164, RZ, 0x4, P3 ;  /* 0x00000004ffa47807 */ /* 0x000fe20001800000 */
[----:B------:R2:W-:Y:S01]  /*98f0*/  LDGSTS.E [R50+0x14000], desc[UR42][R66.64], P4 ;  /* 0x1400000042327fae */ /* 0x0005e2000a1a102a */
[----:B------:R-:W-:-:S02]  /*9900*/  IADD3 R48, P5, PT, R140, R6, RZ ;  /* 0x000000068c307210 */ /* 0x000fc40007fbe0ff */
[----:B------:R-:W-:Y:S02]  /*9910*/  ISETP.NE.U32.AND P3, PT, R162, RZ, PT ;  /* 0x000000ffa200720c */ /* 0x000fe40003f65070 */
[----:B------:R-:W-:Y:S01]  /*9920*/  ISETP.NE.U32.AND P2, PT, R163, RZ, PT ;  /* 0x000000ffa300720c */ /* 0x000fe20003f45070 */
[--C-:B-1----:R-:W-:Y:S01]  /*9930*/  IMAD.X R49, R141, 0x1, R5.reuse, P5 ;  /* 0x000000018d317824 */ /* 0x102fe200028e0605 */
[----:B------:R-:W-:Y:S02]  /*9940*/  ISETP.GE.AND P4, PT, R220, UR8, PT ;  /* 0x00000008dc007c0c */ /* 0x000fe4000bf86270 */
[----:B------:R-:W-:Y:S02]  /*9950*/  IADD3 R64, P5, PT, R94, R6, RZ ;  /* 0x000000065e407210 */ /* 0x000fe40007fbe0ff */
[----:B------:R-:W-:Y:S02]  /*9960*/  SEL R94, RZ, 0x4, P4 ;  /* 0x00000004ff5e7807 */ /* 0x000fe40002000000 */
[----:B------:R-:W-:Y:S01]  /*9970*/  ISETP.GE.AND P4, PT, R221, UR8, PT ;  /* 0x00000008dd007c0c */ /* 0x000fe2000bf86270 */
[----:B------:R-:W-:Y:S01]  /*9980*/  IMAD.X R65, R95, 0x1, R5, P5 ;  /* 0x000000015f417824 */ /* 0x000fe200028e0605 */
[----:B------:R-:W-:Y:S01]  /*9990*/  SEL R164, R164, RZ, P1 ;  /* 0x000000ffa4a47207 */ /* 0x000fe20000800000 */
[----:B------:R1:W-:Y:S01]  /*99a0*/  LDGSTS.E [R50+0x14008], desc[UR42][R68.64], P3 ;  /* 0x1400800044327fae */ /* 0x0003e200099a102a */
[----:B------:R-:W-:-:S02]  /*99b0*/  SEL R95, RZ, 0x4, P4 ;  /* 0x00000004ff5f7807 */ /* 0x000fc40002000000 */
[----:B------:R-:W-:Y:S01]  /*99c0*/  SEL R94, R94, RZ, P1 ;  /* 0x000000ff5e5e7207 */ /* 0x000fe20000800000 */
[----:B------:R3:W-:Y:S01]  /*99d0*/  LDGSTS.E [R50+0x16000], desc[UR42][R70.64], P2 ;  /* 0x1600000046327fae */ /* 0x0007e200091a102a */
[----:B------:R-:W-:Y:S02]  /*99e0*/  ISETP.GE.AND P2, PT, R229, UR8, PT ;  /* 0x00000008e5007c0c */ /* 0x000fe4000bf46270 */
[----:B------:R-:W-:Y:S02]  /*99f0*/  SEL R95, R95, RZ, P1 ;  /* 0x000000ff5f5f7207 */ /* 0x000fe40000800000 */
[----:B------:R-:W-:Y:S02]  /*9a00*/  ISETP.NE.U32.AND P3, PT, R164, RZ, PT ;  /* 0x000000ffa400720c */ /* 0x000fe40003f65070 */
[----:B------:R-:W-:Y:S02]  /*9a10*/  ISETP.NE.U32.AND P4, PT, R94, RZ, PT ;  /* 0x000000ff5e00720c */ /* 0x000fe40003f85070 */
[----:B--2---:R-:W-:-:S02]  /*9a20*/  IADD3 R66, P5, PT, R102, R6, RZ ;  /* 0x0000000666427210 */ /* 0x004fc40007fbe0ff */
[----:B------:R-:W-:Y:S02]  /*9a30*/  SEL R94, RZ, 0x4, P2 ;  /* 0x00000004ff5e7807 */ /* 0x000fe40001000000 */
[----:B------:R-:W-:Y:S01]  /*9a40*/  ISETP.NE.U32.AND P2, PT, R95, RZ, PT ;  /* 0x000000ff5f00720c */ /* 0x000fe20003f45070 */
[--C-:B------:R-:W-:Y:S01]  /*9a50*/  IMAD.X R67, R103, 0x1, R5.reuse, P5 ;  /* 0x0000000167437824 */ /* 0x100fe200028e0605 */
[----:B-1----:R-:W-:Y:S02]  /*9a60*/  IADD3 R68, P5, PT, R110, R6, RZ ;  /* 0x000000066e447210 */ /* 0x002fe40007fbe0ff */
[----:B------:R-:W-:Y:S01]  /*9a70*/  SEL R94, R94, RZ, P1 ;  /* 0x000000ff5e5e7207 */ /* 0x000fe20000800000 */
[----:B------:R1:W-:Y:S02]  /*9a80*/  LDGSTS.E [R50+0x16008], desc[UR42][R72.64], P3 ;  /* 0x1600800048327fae */ /* 0x0003e400099a102a */
[----:B------:R-:W-:Y:S01]  /*9a90*/  IMAD.X R69, R111, 0x1, R5, P5 ;  /* 0x000000016f457824 */ /* 0x000fe200028e0605 */
[----:B------:R-:W-:Y:S01]  /*9aa0*/  ISETP.GE.AND P5, PT, R228, UR8, PT ;  /* 0x00000008e4007c0c */ /* 0x000fe2000bfa6270 */
[----:B------:R2:W-:Y:S01]  /*9ab0*/  LDGSTS.E [R51+0x14000], desc[UR42][R74.64], P4 ;  /* 0x140000004a337fae */ /* 0x0005e2000a1a102a */
[----:B------:R-:W-:-:S02]  /*9ac0*/  ISETP.NE.U32.AND P3, PT, R94, RZ, PT ;  /* 0x000000ff5e00720c */ /* 0x000fc40003f65070 */
[----:B---3--:R-:W-:Y:S01]  /*9ad0*/  SEL R71, RZ, 0x4, P5 ;  /* 0x00000004ff477807 */ /* 0x008fe20002800000 */
[----:B------:R-:W-:Y:S01]  /*9ae0*/  LDGSTS.E [R51+0x14008], desc[UR42][R76.64], P2 ;  /* 0x140080004c337fae */ /* 0x000fe200091a102a */
[----:B------:R-:W-:Y:S02]  /*9af0*/  ISETP.GE.AND P2, PT, R251, UR8, PT ;  /* 0x00000008fb007c0c */ /* 0x000fe4000bf46270 */
[----:B------:R-:W-:Y:S02]  /*9b00*/  ISETP.GE.AND P4, PT, R250, UR8, PT ;  /* 0x00000008fa007c0c */ /* 0x000fe4000bf86270 */
[----:B-1----:R-:W-:Y:S02]  /*9b10*/  SEL R50, RZ, 0x4, P2 ;  /* 0x00000004ff327807 */ /* 0x002fe40001000000 */
[----:B------:R-:W-:Y:S02]  /*9b20*/  SEL R94, R71, RZ, P1 ;  /* 0x000000ff475e7207 */ /* 0x000fe40000800000 */
[----:B------:R-:W-:Y:S01]  /*9b30*/  SEL R72, RZ, 0x4, P4 ;  /* 0x00000004ff487807 */ /* 0x000fe20002000000 */
[----:B------:R-:W-:Y:S01]  /*9b40*/  LDGSTS.E [R51+0x16000], desc[UR42][R78.64], P3 ;  /* 0x160000004e337fae */ /* 0x000fe200099a102a */
[----:B------:R-:W-:-:S02]  /*9b50*/  ISETP.GE.AND P4, PT, R227, UR8, PT ;  /* 0x00000008e3007c0c */ /* 0x000fc4000bf86270 */
[----:B------:R-:W-:Y:S02]  /*9b60*/  SEL R50, R50, RZ, P1 ;  /* 0x000000ff32327207 */ /* 0x000fe40000800000 */
[----:B------:R-:W-:Y:S02]  /*9b70*/  ISETP.NE.U32.AND P2, PT, R94, RZ, PT ;  /* 0x000000ff5e00720c */ /* 0x000fe40003f45070 */
[----:B------:R-:W-:Y:S02]  /*9b80*/  SEL R73, R72, RZ, P1 ;  /* 0x000000ff48497207 */ /* 0x000fe40000800000 */
[----:B--2---:R-:W-:Y:S02]  /*9b90*/  SEL R74, RZ, 0x4, P4 ;  /* 0x00000004ff4a7807 */ /* 0x004fe40002000000 */
[----:B------:R-:W-:Y:S02]  /*9ba0*/  ISETP.NE.U32.AND P3, PT, R50, RZ, PT ;  /* 0x000000ff3200720c */ /* 0x000fe40003f65070 */
[----:B------:R-:W-:-:S02]  /*9bb0*/  ISETP.NE.U32.AND P4, PT, R73, RZ, PT ;  /* 0x000000ff4900720c */ /* 0x000fc40003f85070 */
[----:B------:R-:W-:Y:S02]  /*9bc0*/  SEL R74, R74, RZ, P1 ;  /* 0x000000ff4a4a7207 */ /* 0x000fe40000800000 */
[----:B------:R-:W-:Y:S01]  /*9bd0*/  IADD3 R70, P5, PT, R118, R6, RZ ;  /* 0x0000000676467210 */ /* 0x000fe20007fbe0ff */
[----:B------:R1:W-:Y:S01]  /*9be0*/  LDGSTS.E [R51+0x16008], desc[UR42][R80.64], P2 ;  /* 0x1600800050337fae */ /* 0x0003e200091a102a */
[----:B------:R-:W-:-:S03]  /*9bf0*/  ISETP.NE.U32.AND P2, PT, R74, RZ, PT ;  /* 0x000000ff4a00720c */ /* 0x000fc60003f45070 */
[----:B------:R-:W-:Y:S01]  /*9c00*/  IMAD.X R71, R119, 0x1, R5, P5 ;  /* 0x0000000177477824 */ /* 0x000fe200028e0605 */
[----:B------:R-:W-:Y:S01]  /*9c10*/  IADD3 R72, P5, PT, R126, R6, RZ ;  /* 0x000000067e487210 */ /* 0x000fe20007fbe0ff */
[----:B------:R2:W-:Y:S01]  /*9c20*/  LDGSTS.E [R52+0x14000], desc[UR42][R82.64], P3 ;  /* 0x1400000052347fae */ /* 0x0005e200099a102a */
[----:B------:R-:W-:-:S03]  /*9c30*/  ISETP.GE.AND P3, PT, R248, UR8, PT ;  /* 0x00000008f8007c0c */ /* 0x000fc6000bf66270 */
[----:B------:R2:W-:Y:S01]  /*9c40*/  LDGSTS.E [R52+0x14008], desc[UR42][R84.64], P4 ;  /* 0x1400800054347fae */ /* 0x0005e2000a1a102a */
[----:B------:R-:W-:Y:S01]  /*9c50*/  ISETP.GE.AND P4, PT, R226, UR8, PT ;  /* 0x00000008e2007c0c */ /* 0x000fe2000bf86270 */
[--C-:B------:R-:W-:Y:S01]  /*9c60*/  IMAD.X R73, R127, 0x1, R5.reuse, P5 ;  /* 0x000000017f497824 */ /* 0x100fe200028e0605 */
[----:B------:R-:W-:Y:S01]  /*9c70*/  SEL R75, RZ, 0x4, P3 ;  /* 0x00000004ff4b7807 */ /* 0x000fe20001800000 */
[----:B------:R2:W-:Y:S01]  /*9c80*/  LDGSTS.E [R52+0x16000], desc[UR42][R86.64], P2 ;  /* 0x1600000056347fae */ /* 0x0005e200091a102a */
[----:B------:R-:W-:Y:S02]  /*9c90*/  SEL R74, RZ, 0x4, P4 ;  /* 0x00000004ff4a7807 */ /* 0x000fe40002000000 */
[----:B------:R-:W-:Y:S02]  /*9ca0*/  IADD3 R50, P5, PT, R134, R6, RZ ;  /* 0x0000000686327210 */ /* 0x000fe40007fbe0ff */
[----:B------:R-:W-:Y:S02]  /*9cb0*/  SEL R74, R74, RZ, P1 ;  /* 0x000000ff4a4a7207 */ /* 0x000fe40000800000 */
[----:B------:R-:W-:Y:S01]  /*9cc0*/  ISETP.GE.AND P2, PT, R247, UR8, PT ;  /* 0x00000008f7007c0c */ /* 0x000fe2000bf46270 */
[----:B-1----:R-:W-:Y:S01]  /*9cd0*/  IMAD.X R51, R135, 0x1, R5, P5 ;  /* 0x0000000187337824 */ /* 0x002fe200028e0605 */
[----:B------:R-:W-:-:S02]  /*9ce0*/  SEL R75, R75, RZ, P1 ;  /* 0x000000ff4b4b7207 */ /* 0x000fc40000800000 */
[----:B------:R-:W-:Y:S02]  /*9cf0*/  ISETP.GE.AND P3, PT, R224, UR8, PT ;  /* 0x00000008e0007c0c */ /* 0x000fe4000bf66270 */
[----:B------:R-:W-:Y:S02]  /*9d00*/  ISETP.NE.U32.AND P4, PT, R74, RZ, PT ;  /* 0x000000ff4a00720c */ /* 0x000fe40003f85070 */
[----:B------:R-:W-:Y:S02]  /*9d10*/  ISETP.GE.AND P5, PT, R225, UR8, PT ;  /* 0x00000008e1007c0c */ /* 0x000fe4000bfa6270 */
[----:B------:R-:W-:Y:S02]  /*9d20*/  SEL R76, RZ, 0x4, P2 ;  /* 0x00000004ff4c7807 */ /* 0x000fe40001000000 */
[----:B------:R-:W-:Y:S02]  /*9d30*/  ISETP.NE.U32.AND P2, PT, R75, RZ, PT ;  /* 0x000000ff4b00720c */ /* 0x000fe40003f45070 */
[----:B------:R-:W-:-:S02]  /*9d40*/  SEL R78, RZ, 0x4, P3 ;  /* 0x00000004ff4e7807 */ /* 0x000fc40001800000 */
[----:B------:R-:W-:Y:S02]  /*9d50*/  ISETP.GE.AND P3, PT, R222, UR8, PT ;  /* 0x00000008de007c0c */ /* 0x000fe4000bf66270 */
[----:B------:R-:W-:Y:S01]  /*9d60*/  SEL R77, RZ, 0x4, P5 ;  /* 0x00000004ff4d7807 */ /* 0x000fe20002800000 */
[----:B------:R2:W-:Y:S01]  /*9d70*/  LDGSTS.E [R52+0x16008], desc[UR42][R152.64], P4 ;  /* 0x1600800098347fae */ /* 0x0005e2000a1a102a */
[----:B------:R-:W-:Y:S02]  /*9d80*/  SEL R76, R76, RZ, P1 ;  /* 0x000000ff4c4c7207 */ /* 0x000fe40000800000 */
[----:B------:R-:W-:Y:S02]  /*9d90*/  SEL R79, RZ, 0x4, P3 ;  /* 0x00000004ff4f7807 */ /* 0x000fe40001800000 */
[----:B------:R-:W-:Y:S01]  /*9da0*/  SEL R77, R77, RZ, P1 ;  /* 0x000000ff4d4d7207 */ /* 0x000fe20000800000 */
[----:B------:R2:W-:Y:S01]  /*9db0*/  LDGSTS.E [R53+0x14000], desc[UR42][R154.64], P2 ;  /* 0x140000009a357fae */ /* 0x0005e200091a102a */
[----:B------:R-:W-:-:S02]  /*9dc0*/  SEL R78, R78, RZ, P1 ;  /* 0x000000ff4e4e7207 */ /* 0x000fc40000800000 */
[----:B------:R-:W-:Y:S02]  /*9dd0*/  ISETP.NE.U32.AND P3, PT, R76, RZ, PT ;  /* 0x000000ff4c00720c */ /* 0x000fe40003f65070 */
[----:B------:R-:W-:Y:S02]  /*9de0*/  SEL R79, R79, RZ, P1 ;  /* 0x000000ff4f4f7207 */ /* 0x000fe40000800000 */
[----:B------:R-:W-:Y:S02]  /*9df0*/  ISETP.NE.U32.AND P4, PT, R77, RZ, PT ;  /* 0x000000ff4d00720c */ /* 0x000fe40003f85070 */
[----:B------:R-:W-:Y:S02]  /*9e00*/  ISETP.NE.U32.AND P1, PT, R78, RZ, PT ;  /* 0x000000ff4e00720c */ /* 0x000fe40003f25070 */
[----:B------:R-:W-:Y:S02]  /*9e10*/  ISETP.NE.U32.AND P2, PT, R79, RZ, PT ;  /* 0x000000ff4f00720c */ /* 0x000fe40003f45070 */
[----:B------:R-:W-:-:S03]  /*9e20*/  IADD3 R74, P5, PT, R142, R6, RZ ;  /* 0x000000068e4a7210 */ /* 0x000fc60007fbe0ff */
[----:B------:R2:W-:Y:S02]  /*9e30*/  LDGSTS.E [R53+0x14008], desc[UR42][R156.64], P3 ;  /* 0x140080009c357fae */ /* 0x0005e400099a102a */
[--C-:B------:R-:W-:Y:S01]  /*9e40*/  IMAD.X R75, R143, 0x1, R5.reuse, P5 ;  /* 0x000000018f4b7824 */ /* 0x100fe200028e0605 */
[----:B------:R-:W-:Y:S01]  /*9e50*/  IADD3 R76, P5, PT, R150, R6, RZ ;  /* 0x00000006964c7210 */ /* 0x000fe20007fbe0ff */
[----:B------:R2:W-:Y:S04]  /*9e60*/  LDGSTS.E [R53+0x16000], desc[UR42][R158.64], P4 ;  /* 0x160000009e357fae */ /* 0x0005e8000a1a102a */
[----:B------:R2:W-:Y:S01]  /*9e70*/  LDGSTS.E [R53+0x16008], desc[UR42][R160.64], P1 ;  /* 0x16008000a0357fae */ /* 0x0005e200089a102a */
[----:B------:R-:W-:Y:S01]  /*9e80*/  IMAD.X R77, R151, 0x1, R5, P5 ;  /* 0x00000001974d7824 */ /* 0x000fe200028e0605 */
[----:B------:R-:W-:-:S02]  /*9e90*/  ISETP.GE.AND P1, PT, R223, 0x40, PT ;  /* 0x00000040df00780c */ /* 0x000fc40003f26270 */
        /* <DEDUP_REMOVED lines=32> */
[----:B------:R2:W-:Y:S01]  /*a0a0*/  LDGSTS.E [R57+0x2df00], desc[UR42][R76.64], P2 ;  /* 0x2df000004c397fae */ /* 0x0005e200091a102a */
[----:B------:R-:W-:-:S03]  /*a0b0*/  ISETP.GE.AND P2, PT, R223, 0x80, PT ;  /* 0x00000080df00780c */ /* 0x000fc60003f46270 */
[----:B------:R-:W0:Y:S10]  /*a0c0*/  LDGDEPBAR ;  /* 0x00000000000079af */ /* 0x000e340000000000 */
[----:B--2---:R-:W-:Y:S05]  /*a0d0*/  @!P2 BRA `(.L_x_7) ;  /* 0x000000300034a947 */ /* 0x004fea0003800000 */
[----:B------:R-:W2:Y:S01]  /*a0e0*/  LDL.LU R211, [R1+0x54] ;  /* 0x0000540001d37983 */ /* 0x000ea20000300800 */
[----:B------:R-:W-:Y:S01]  /*a0f0*/  SHF.R.S32.HI R66, RZ, 0x1f, R13 ;  /* 0x0000001fff427819 */ /* 0x000fe2000001140d */
[----:B------:R-:W-:Y:S01]  /*a100*/  IMAD R85, R224, R60, RZ ;  /* 0x0000003ce0557224 */ /* 0x000fe200078e02ff */
[C---:B------:R-:W-:Y:S01]  /*a110*/  IADD3 R144, P5, PT, R13.reuse, R46, RZ ;  /* 0x0000002e0d907210 */ /* 0x040fe20007fbe0ff */
[----:B------:R-:W3:Y:S01]  /*a120*/  LDL.LU R210, [R1+0x48] ;  /* 0x0000480001d27983 */ /* 0x000ee20000300800 */
[C---:B------:R-:W-:Y:S01]  /*a130*/  IADD3 R142, P2, PT, R13.reuse, R45, RZ ;  /* 0x0000002d0d8e7210 */ /* 0x040fe20007f5e0ff */
[----:B------:R-:W1:Y:S01]  /*a140*/  LDC.64 R64, c[0x0][0x380] ;  /* 0x0000e000ff407b82 */ /* 0x000e620000000a00 */
[----:B------:R-:W-:Y:S01]  /*a150*/  IADD3 R146, P4, PT, R13, R47, RZ ;  /* 0x0000002f0d927210 */ /* 0x000fe20007f9e0ff */
[----:B------:R-:W4:Y:S01]  /*a160*/  LDL.LU R209, [R1+0x4c] ;  /* 0x00004c0001d17983 */ /* 0x000f220000300800 */
[----:B------:R-:W-:Y:S01]  /*a170*/  LEA.HI.X.SX32 R145, R46, R66, 0x1, P5 ;  /* 0x000000422e917211 */ /* 0x000fe200028f0eff */
[----:B------:R-:W-:Y:S01]  /*a180*/  IMAD R87, R225, R60, RZ ;  /* 0x0000003ce1577224 */ /* 0x000fe200078e02ff */
[----:B------:R-:W-:Y:S01]  /*a190*/  LEA.HI.X.SX32 R143, R45, R66, 0x1, P2 ;  /* 0x000000422d8f7211 */ /* 0x000fe200010f0eff */
[----:B------:R-:W5:Y:S01]  /*a1a0*/  LDL.LU R198, [R1+0x50] ;  /* 0x0000500001c67983 */ /* 0x000f620000300800 */
[----:B------:R-:W-:Y:S01]  /*a1b0*/  IADD3 R136, P5, PT, R13, R42, RZ ;  /* 0x0000002a0d887210 */ /* 0x000fe20007fbe0ff */
[----:B------:R-:W-:Y:S01]  /*a1c0*/  IMAD R91, R227, R60, RZ ;  /* 0x0000003ce35b7224 */ /* 0x000fe200078e02ff */
[C---:B------:R-:W-:Y:S01]  /*a1d0*/  IADD3 R134, P2, PT, R13.reuse, R41, RZ ;  /* 0x000000290d867210 */ /* 0x040fe20007f5e0ff */
[----:B------:R-:W5:Y:S01]  /*a1e0*/  LDL.LU R196, [R1+0x58] ;  /* 0x0000580001c47983 */ /* 0x000f620000300800 */
[----:B------:R-:W-:Y:S01]  /*a1f0*/  IADD3 R140, P3, PT, R13, R44, RZ ;  /* 0x0000002c0d8c7210 */ /* 0x000fe20007f7e0ff */
[----:B------:R-:W-:Y:S01]  /*a200*/  IMAD R89, R226, R60, RZ ;  /* 0x0000003ce2597224 */ /* 0x000fe200078e02ff */
[----:B------:R-:W-:Y:S01]  /*a210*/  LEA.HI.X.SX32 R147, R47, R66, 0x1, P4 ;  /* 0x000000422f937211 */ /* 0x000fe200020f0eff */
[-C--:B------:R-:W-:Y:S01]  /*a220*/  IMAD R93, R228, R60.reuse, RZ ;  /* 0x0000003ce45d7224 */ /* 0x080fe200078e02ff */
[----:B------:R-:W-:Y:S01]  /*a230*/  IADD3 R138, P4, PT, R13, R43, RZ ;  /* 0x0000002b0d8a7210 */ /* 0x000fe20007f9e0ff */
[----:B------:R-:W-:Y:S01]  /*a240*/  IMAD R97, R231, R60, RZ ;  /* 0x0000003ce7617224 */ /* 0x000fe200078e02ff */
[----:B------:R-:W-:Y:S01]  /*a250*/  LEA.HI.X.SX32 R137, R42, R66, 0x1, P5 ;  /* 0x000000422a897211 */ /* 0x000fe200028f0eff */
[----:B------:R-:W-:Y:S01]  /*a260*/  IMAD R95, R229, R60, RZ ;  /* 0x0000003ce55f7224 */ /* 0x000fe200078e02ff */
[----:B------:R-:W-:Y:S01]  /*a270*/  LEA.HI.X.SX32 R135, R41, R66, 0x1, P2 ;  /* 0x0000004229877211 */ /* 0x000fe200010f0eff */
[----:B------:R-:W-:Y:S01]  /*a280*/  IMAD R99, R230, R60, RZ ;  /* 0x0000003ce6637224 */ /* 0x000fe200078e02ff */
[----:B------:R-:W-:Y:S01]  /*a290*/  IADD3 R153, P5, PT, R13, R38, RZ ;  /* 0x000000260d997210 */ /* 0x000fe20007fbe0ff */
[-C--:B------:R-:W-:Y:S01]  /*a2a0*/  IMAD R103, R235, R60.reuse, RZ ;  /* 0x0000003ceb677224 */ /* 0x080fe200078e02ff */
[----:B------:R-:W-:Y:S01]  /*a2b0*/  IADD3 R151, P2, PT, R13, R37, RZ ;  /* 0x000000250d977210 */ /* 0x000fe20007f5e0ff */
[----:B------:R-:W-:Y:S01]  /*a2c0*/  IMAD R101, R236, R60, RZ ;  /* 0x0000003cec657224 */ /* 0x000fe200078e02ff */
[----:B------:R-:W-:Y:S01]  /*a2d0*/  LEA.HI.X.SX32 R141, R44, R66, 0x1, P3 ;  /* 0x000000422c8d7211 */ /* 0x000fe200018f0eff */
[----:B------:R-:W-:Y:S01]  /*a2e0*/  IMAD R105, R239, R60, RZ ;  /* 0x0000003cef697224 */ /* 0x000fe200078e02ff */
        /* <DEDUP_REMOVED lines=12> */
[C---:B------:R-:W-:Y:S01]  /*a3b0*/  IADD3 R128, P2, PT, R13.reuse, R33, RZ ;  /* 0x000000210d807210 */ /* 0x040fe20007f5e0ff */
[----:B------:R-:W-:Y:S01]  /*a3c0*/  IMAD R123, R248, R60, RZ ;  /* 0x0000003cf87b7224 */ /* 0x000fe200078e02ff */
[----:B------:R-:W-:Y:S01]  /*a3d0*/  LEA.HI.X.SX32 R133, R40, R66, 0x1, P3 ;  /* 0x0000004228857211 */ /* 0x000fe200018f0eff */
[----:B------:R-:W-:Y:S01]  /*a3e0*/  IMAD R121, R250, R60, RZ ;  /* 0x0000003cfa797224 */ /* 0x000fe200078e02ff */
[----:B------:R-:W-:Y:S01]  /*a3f0*/  IADD3 R150, P3, PT, R13, R36, RZ ;  /* 0x000000240d967210 */ /* 0x000fe20007f7e0ff */
[----:B------:R-:W-:Y:S01]  /*a400*/  IMAD R131, R251, R60, RZ ;  /* 0x0000003cfb837224 */ /* 0x000fe200078e02ff */
[----:B------:R-:W-:-:S02]  /*a410*/  LEA.HI.X.SX32 R162, R39, R66, 0x1, P4 ;  /* 0x0000004227a27211 */ /* 0x000fc400020f0eff */
[----:B------:R-:W-:Y:S02]  /*a420*/  IADD3 R149, P4, PT, R13, R35, RZ ;  /* 0x000000230d957210 */ /* 0x000fe40007f9e0ff */
[-C--:B------:R-:W-:Y:S02]  /*a430*/  LEA.HI.X.SX32 R156, R34, R66.reuse, 0x1, P5 ;  /* 0x00000042229c7211 */ /* 0x080fe400028f0eff */
[-C--:B------:R-:W-:Y:S02]  /*a440*/  LEA.HI.X.SX32 R154, R33, R66.reuse, 0x1, P2 ;  /* 0x00000042219a7211 */ /* 0x080fe400010f0eff */
[C---:B------:R-:W-:Y:S02]  /*a450*/  IADD3 R34, P2, PT, R13.reuse, R29, RZ ;  /* 0x0000001d0d227210 */ /* 0x040fe40007f5e0ff */
[----:B------:R-:W-:Y:S02]  /*a460*/  LEA.HI.X.SX32 R159, R36, R66, 0x1, P3 ;  /* 0x00000042249f7211 */ /* 0x000fe400018f0eff */
[----:B------:R-:W-:-:S02]  /*a470*/  IADD3 R126, P3, PT, R13, R32, RZ ;  /* 0x000000200d7e7210 */ /* 0x000fc40007f7e0ff */
[-C--:B------:R-:W-:Y:S02]  /*a480*/  LEA.HI.X.SX32 R158, R35, R66.reuse, 0x1, P4 ;  /* 0x00000042239e7211 */ /* 0x080fe400020f0eff */
[----:B------:R-:W-:Y:S02]  /*a490*/  IADD3 R37, P4, PT, R13, R31, RZ ;  /* 0x0000001f0d257210 */ /* 0x000fe40007f9e0ff */
[----:B------:R-:W-:Y:S02]  /*a4a0*/  LEA.HI.X.SX32 R33, R29, R66, 0x1, P2 ;  /* 0x000000421d217211 */ /* 0x000fe400010f0eff */
[C---:B------:R-:W-:Y:S02]  /*a4b0*/  IADD3 R35, P5, PT, R13.reuse, R30, RZ ;  /* 0x0000001e0d237210 */ /* 0x040fe40007fbe0ff */
[----:B------:R-:W-:Y:S02]  /*a4c0*/  IADD3 R42, P2, PT, R13, R25, RZ ;  /* 0x000000190d2a7210 */ /* 0x000fe40007f5e0ff */
[----:B------:R-:W-:-:S02]  /*a4d0*/  LEA.HI.X.SX32 R152, R32, R66, 0x1, P3 ;  /* 0x0000004220987211 */ /* 0x000fc400018f0eff */
[-C--:B------:R-:W-:Y:S02]  /*a4e0*/  LEA.HI.X.SX32 R32, R31, R66.reuse, 0x1, P4 ;  /* 0x000000421f207211 */ /* 0x080fe400020f0eff */
[-C--:B------:R-:W-:Y:S02]  /*a4f0*/  LEA.HI.X.SX32 R31, R30, R66.reuse, 0x1, P5 ;  /* 0x000000421e1f7211 */ /* 0x080fe400028f0eff */
[----:B------:R-:W-:Y:S02]  /*a500*/  LEA.HI.X.SX32 R41, R25, R66, 0x1, P2 ;  /* 0x0000004219297211 */ /* 0x000fe400010f0eff */
[C---:B------:R-:W-:Y:S02]  /*a510*/  IADD3 R40, P5, PT, R13.reuse, R26, RZ ;  /* 0x0000001a0d287210 */ /* 0x040fe40007fbe0ff */
[----:B------:R-:W-:Y:S02]  /*a520*/  IADD3 R50, P2, PT, R13, R21, RZ ;  /* 0x000000150d327210 */ /* 0x000fe40007f5e0ff */
[----:B------:R-:W-:-:S02]  /*a530*/  LEA.HI.X.SX32 R39, R26, R66, 0x1, P5 ;  /* 0x000000421a277211 */ /* 0x000fc400028f0eff */
[----:B------:R-:W-:Y:S02]  /*a540*/  LEA.HI.X.SX32 R49, R21, R66, 0x1, P2 ;  /* 0x0000004215317211 */ /* 0x000fe400010f0eff */
[C---:B------:R-:W-:Y:S02]  /*a550*/  IADD3 R38, P4, PT, R13.reuse, R27, RZ ;  /* 0x0000001b0d267210 */ /* 0x040fe40007f9e0ff */
[C---:B------:R-:W-:Y:S02]  /*a560*/  IADD3 R48, P5, PT, R13.reuse, R22, RZ ;  /* 0x000000160d307210 */ /* 0x040fe40007fbe0ff */
[C---:B------:R-:W-:Y:S02]  /*a570*/  IADD3 R62, P2, PT, R13.reuse, R17, RZ ;  /* 0x000000110d3e7210 */ /* 0x040fe40007f5e0ff */
[----:B------:R-:W-:Y:S02]  /*a580*/  IADD3 R36, P3, PT, R13, R28, RZ ;  /* 0x0000001c0d247210 */ /* 0x000fe40007f7e0ff */
[----:B------:R-:W-:-:S02]  /*a590*/  LEA.HI.X.SX32 R127, R27, R66, 0x1, P4 ;  /* 0x000000421b7f7211 */ /* 0x000fc400020f0eff */
[-C--:B------:R-:W-:Y:S02]  /*a5a0*/  LEA.HI.X.SX32 R47, R22, R66.reuse, 0x1, P5 ;  /* 0x00000042162f7211 */ /* 0x080fe400028f0eff */
[----:B------:R-:W-:Y:S02]  /*a5b0*/  LEA.HI.X.SX32 R57, R17, R66, 0x1, P2 ;  /* 0x0000004211397211 */ /* 0x000fe400010f0eff */
[C---:B------:R-:W-:Y:S02]  /*a5c0*/  IADD3 R46, P4, PT, R13.reuse, R23, RZ ;  /* 0x000000170d2e7210 */ /* 0x040fe40007f9e0ff */
[----:B------:R-:W-:Y:S02]  /*a5d0*/  IADD3 R56, P5, PT, R13, R18, RZ ;  /* 0x000000120d387210 */ /* 0x000fe40007fbe0ff */
[----:B------:R-:W-:Y:S02]  /*a5e0*/  SHF.R.S32.HI R22, RZ, 0x1f, R12 ;  /* 0x0000001fff167819 */ /* 0x000fe4000001140c */
[----:B------:R-:W-:-:S02]  /*a5f0*/  IADD3 R86, P2, PT, R12, R85, RZ ;  /* 0x000000550c567210 */ /* 0x000fc40007f5e0ff */
[-C--:B------:R-:W-:Y:S02]  /*a600*/  LEA.HI.X.SX32 R129, R28, R66.reuse, 0x1, P3 ;  /* 0x000000421c817211 */ /* 0x080fe400018f0eff */
[----:B------:R-:W1:Y:S01]  /*a610*/  LDC.64 R28, c[0x0][0x388] ;  /* 0x0000e200ff1c7b82 */ /* 0x000e620000000a00 */
[-C--:B------:R-:W-:Y:S02]  /*a620*/  LEA.HI.X.SX32 R45, R23, R66.reuse, 0x1, P4 ;  /* 0x00000042172d7211 */ /* 0x080fe400020f0eff */
[----:B------:R-:W-:Y:S02]  /*a630*/  LEA.HI.X.SX32 R55, R18, R66, 0x1, P5 ;  /* 0x0000004212377211 */ /* 0x000fe400028f0eff */
[----:B------:R-:W-:Y:S02]  /*a640*/  LEA.HI.X.SX32 R85, R85, R22, 0x1, P2 ;  /* 0x0000001655557211 */ /* 0x000fe400010f0eff */
[----:B------:R-:W-:Y:S02]  /*a650*/  IADD3 R54, P4, PT, R13, R19, RZ ;  /* 0x000000130d367210 */ /* 0x000fe40007f9e0ff */
[----:B------:R-:W-:-:S02]  /*a660*/  IADD3 R88, P5, PT, R12, R87, RZ ;  /* 0x000000570c587210 */ /* 0x000fc40007fbe0ff */
[----:B------:R-:W-:Y:S02]  /*a670*/  IADD3 R92, P2, PT, R12, R91, RZ ;  /* 0x0000005b0c5c7210 */ /* 0x000fe40007f5e0ff */
[----:B------:R-:W-:Y:S01]  /*a680*/  LEA.HI.X.SX32 R53, R19, R66, 0x1, P4 ;  /* 0x0000004213357211 */ /* 0x000fe200020f0eff */
[----:B-1----:R-:W-:Y:S01]  /*a690*/  IMAD.WIDE.U32 R18, R58, 0x18, R64 ;  /* 0x000000183a127825 */ /* 0x002fe200078e0040 */
[-C--:B------:R-:W-:Y:S02]  /*a6a0*/  LEA.HI.X.SX32 R87, R87, R22.reuse, 0x1, P5 ;  /* 0x0000001657577211 */ /* 0x080fe400028f0eff */
[----:B------:R-:W-:Y:S02]  /*a6b0*/  LEA.HI.X.SX32 R91, R91, R22, 0x1, P2 ;  /* 0x000000165b5b7211 */ /* 0x000fe400010f0eff */
[----:B------:R-:W-:Y:S02]  /*a6c0*/  IADD3 R44, P3, PT, R13, R24, RZ ;  /* 0x000000180d2c7210 */ /* 0x000fe40007f7e0ff */
[----:B------:R-:W-:-:S02]  /*a6d0*/  IADD3 R90, P4, PT, R12, R89, RZ ;  /* 0x000000590c5a7210 */ /* 0x000fc40007f9e0ff */
[C---:B------:R-:W-:Y:S02]  /*a6e0*/  IADD3 R94, P5, PT, R12.reuse, R93, RZ ;  /* 0x0000005d0c5e7210 */ /* 0x040fe40007fbe0ff */
[----:B------:R-:W-:Y:S02]  /*a6f0*/  IADD3 R98, P2, PT, R12, R97, RZ ;  /* 0x000000610c627210 */ /* 0x000fe40007f5e0ff */
[----:B------:R-:W-:Y:S02]  /*a700*/  LEA.HI.X.SX32 R43, R24, R66, 0x1, P3 ;  /* 0x00000042182b7211 */ /* 0x000fe400018f0eff */
[-C--:B------:R-:W-:Y:S02]  /*a710*/  LEA.HI.X.SX32 R89, R89, R22.reuse, 0x1, P4 ;  /* 0x0000001659597211 */ /* 0x080fe400020f0eff */
[-C--:B------:R-:W-:Y:S02]  /*a720*/  LEA.HI.X.SX32 R93, R93, R22.reuse, 0x1, P5 ;  /* 0x000000165d5d7211 */ /* 0x080fe400028f0eff */
[----:B------:R-:W-:-:S02]  /*a730*/  LEA.HI.X.SX32 R97, R97, R22, 0x1, P2 ;  /* 0x0000001661617211 */ /* 0x000fc400010f0eff */
[----:B------:R-:W-:Y:S02]  /*a740*/  IADD3 R52, P3, PT, R13, R20, RZ ;  /* 0x000000140d347210 */ /* 0x000fe40007f7e0ff */
[C---:B------:R-:W-:Y:S02]  /*a750*/  IADD3 R96, P4, PT, R12.reuse, R95, RZ ;  /* 0x0000005f0c607210 */ /* 0x040fe40007f9e0ff */
[C---:B------:R-:W-:Y:S02]  /*a760*/  IADD3 R100, P5, PT, R12.reuse, R99, RZ ;  /* 0x000000630c647210 */ /* 0x040fe40007fbe0ff */
[----:B------:R-:W-:Y:S02]  /*a770*/  IADD3 R104, P2, PT, R12, R103, RZ ;  /* 0x000000670c687210 */ /* 0x000fe40007f5e0ff */
[----:B------:R-:W-:Y:S01]  /*a780*/  LEA.HI.X.SX32 R51, R20, R66, 0x1, P3 ;  /* 0x0000004214337211 */ /* 0x000fe200018f0eff */
[----:B------:R-:W-:Y:S01]  /*a790*/  IMAD.WIDE.U32 R20, R61, 0x18, R28 ;  /* 0x000000183d147825 */ /* 0x000fe200078e001c */
[----:B------:R-:W-:-:S02]  /*a7a0*/  LEA.HI.X.SX32 R95, R95, R22, 0x1, P4 ;  /* 0x000000165f5f7211 */ /* 0x000fc400020f0eff */
[-C--:B------:R-:W-:Y:S02]  /*a7b0*/  LEA.HI.X.SX32 R99, R99, R22.reuse, 0x1, P5 ;  /* 0x0000001663637211 */ /* 0x080fe400028f0eff */
[----:B------:R-:W-:Y:S02]  /*a7c0*/  LEA.HI.X.SX32 R103, R103, R22, 0x1, P2 ;  /* 0x0000001667677211 */ /* 0x000fe400010f0eff */
[----:B------:R-:W-:Y:S02]  /*a7d0*/  IADD3 R63, P3, PT, R13, R190, RZ ;  /* 0x000000be0d3f7210 */ /* 0x000fe40007f7e0ff */
[C---:B------:R-:W-:Y:S02]  /*a7e0*/  IADD3 R102, P4, PT, R12.reuse, R101, RZ ;  /* 0x000000650c667210 */ /* 0x040fe40007f9e0ff */
[C---:B------:R-:W-:Y:S02]  /*a7f0*/  IADD3 R106, P5, PT, R12.reuse, R105, RZ ;  /* 0x000000690c6a7210 */ /* 0x040fe40007fbe0ff */
[----:B------:R-:W-:-:S02]  /*a800*/  IADD3 R110, P2, PT, R12, R109, RZ ;  /* 0x0000006d0c6e7210 */ /* 0x000fc40007f5e0ff */
[----:B------:R-:W-:Y:S02]  /*a810*/  LEA.HI.X.SX32 R190, R190, R66, 0x1, P3 ;  /* 0x00000042bebe7211 */ /* 0x000fe400018f0eff */
[-C--:B------:R-:W-:Y:S02]  /*a820*/  LEA.HI.X.SX32 R101, R101, R22.reuse, 0x1, P4 ;  /* 0x0000001665657211 */ /* 0x080fe400020f0eff */
[-C--:B------:R-:W-:Y:S02]  /*a830*/  LEA.HI.X.SX32 R105, R105, R22.reuse, 0x1, P5 ;  /* 0x0000001669697211 */ /* 0x080fe400028f0eff */
[----:B------:R-:W-:Y:S02]  /*a840*/  LEA.HI.X.SX32 R109, R109, R22, 0x1, P2 ;  /* 0x000000166d6d7211 */ /* 0x000fe400010f0eff */
[C---:B------:R-:W-:Y:S02]  /*a850*/  IADD3 R65, P3, PT, R12.reuse, R16, RZ ;  /* 0x000000100c417210 */ /* 0x040fe40007f7e0ff */
[----:B------:R-:W-:-:S02]  /*a860*/  IADD3 R108, P4, PT, R12, R107, RZ ;  /* 0x0000006b0c6c7210 */ /* 0x000fc40007f9e0ff */
[C---:B------:R-:W-:Y:S02]  /*a870*/  IADD3 R112, P5, PT, R12.reuse, R111, RZ ;  /* 0x0000006f0c707210 */ /* 0x040fe40007fbe0ff */
[----:B------:R-:W-:Y:S02]  /*a880*/  IADD3 R64, P2, PT, R12, R15, RZ ;  /* 0x0000000f0c407210 */ /* 0x000fe40007f5e0ff */
[-C--:B------:R-:W-:Y:S02]  /*a890*/  LEA.HI.X.SX32 R107, R107, R22.reuse, 0x1, P4 ;  /* 0x000000166b6b7211 */ /* 0x080fe400020f0eff */
[-C--:B------:R-:W-:Y:S02]  /*a8a0*/  LEA.HI.X.SX32 R111, R111, R22.reuse, 0x1, P5 ;  /* 0x000000166f6f7211 */ /* 0x080fe400028f0eff */
[-C--:B------:R-:W-:Y:S02]  /*a8b0*/  LEA.HI.X.SX32 R61, R16, R22.reuse, 0x1, P3 ;  /* 0x00000016103d7211 */ /* 0x080fe400018f0eff */
[----:B------:R-:W-:-:S02]  /*a8c0*/  LEA.HI.X.SX32 R125, R15, R22, 0x1, P2 ;  /* 0x000000160f7d7211 */ /* 0x000fc400010f0eff */
[C---:B------:R-:W-:Y:S02]  /*a8d0*/  IADD3 R114, P4, PT, R12.reuse, R113, RZ ;  /* 0x000000710c727210 */ /* 0x040fe40007f9e0ff */
[C---:B------:R-:W-:Y:S02]  /*a8e0*/  IADD3 R66, P5, PT, R12.reuse, R14, RZ ;  /* 0x0000000e0c427210 */ /* 0x040fe40007fbe0ff */
[C---:B------:R-:W-:Y:S02]  /*a8f0*/  IADD3 R70, P3, PT, R12.reuse, R3, RZ ;  /* 0x000000030c467210 */ /* 0x040fe40007f7e0ff */
[----:B------:R-:W-:Y:S02]  /*a900*/  IADD3 R72, P2, PT, R12, R2, RZ ;  /* 0x000000020c487210 */ /* 0x000fe40007f5e0ff */
[-C--:B------:R-:W-:Y:S02]  /*a910*/  LEA.HI.X.SX32 R113, R113, R22.reuse, 0x1, P4 ;  /* 0x0000001671717211 */ /* 0x080fe400020f0eff */
[----:B------:R-:W-:-:S02]  /*a920*/  LEA.HI.X.SX32 R124, R14, R22, 0x1, P5 ;  /* 0x000000160e7c7211 */ /* 0x000fc400028f0eff */
[-C--:B------:R-:W-:Y:S02]  /*a930*/  LEA.HI.X.SX32 R69, R3, R22.reuse, 0x1, P3 ;  /* 0x0000001603457211 */ /* 0x080fe400018f0eff */
[----:B------:R-:W-:Y:S02]  /*a940*/  LEA.HI.X.SX32 R71, R2, R22, 0x1, P2 ;  /* 0x0000001602477211 */ /* 0x000fe400010f0eff */
[C---:B------:R-:W-:Y:S02]  /*a950*/  IADD3 R68, P4, PT, R12.reuse, R4, RZ ;  /* 0x000000040c447210 */ /* 0x040fe40007f9e0ff */
[----:B------:R-:W-:Y:S02]  /*a960*/  IADD3 R74, P5, PT, R12, R0, RZ ;  /* 0x000000000c4a7210 */ /* 0x000fe40007fbe0ff */
[-C--:B------:R-:W-:Y:S02]  /*a970*/  LEA.HI.X.SX32 R67, R4, R22.reuse, 0x1, P4 ;  /* 0x0000001604437211 */ /* 0x080fe400020f0eff */
[----:B------:R-:W-:-:S02]  /*a980*/  LEA.HI.X.SX32 R73, R0, R22, 0x1, P5 ;  /* 0x0000001600497211 */ /* 0x000fc400028f0eff */
[----:B------:R-:W-:Y:S01]  /*a990*/  SHF.R.S32.HI R119, RZ, 0x1f, R223 ;  /* 0x0000001fff777819 */ /* 0x000fe200000114df */
[----:B------:R-:W-:-:S03]  /*a9a0*/  IMAD R13, R170, 0x18, RZ ;  /* 0x00000018aa0d7824 */ /* 0x000fc600078e02ff */
[----:B------:R-:W-:Y:S01]  /*a9b0*/  LEA.HI R119, R119, R223, RZ, 0x6 ;  /* 0x000000df77777211 */ /* 0x000fe200078f30ff */
[----:B------:R-:W-:Y:S01]  /*a9c0*/  IMAD.IADD R4, R21, 0x1, R13 ;  /* 0x0000000115047824 */ /* 0x000fe200078e020d */
[----:B------:R-:W-:Y:S01]  /*a9d0*/  SHF.L.U64.HI R21, R149, 0x2, R158 ;  /* 0x0000000295157819 */ /* 0x000fe2000001029e */
[----:B------:R-:W-:Y:S01]  /*a9e0*/  IMAD R59, R59, 0x18, RZ ;  /* 0x000000183b3b7824 */ /* 0x000fe200078e02ff */
[C---:B------:R-:W-:Y:S01]  /*a9f0*/  SHF.L.U64.HI R23, R148.reuse, 0x2, R156 ;  /* 0x0000000294177819 */ /* 0x040fe2000001029c */
[----:B------:R-:W-:Y:S01]  /*aa00*/  IMAD.SHL.U32 R24, R148, 0x4, RZ ;  /* 0x0000000494187824 */ /* 0x000fe200078e00ff */
[----:B------:R-:W-:Y:S01]  /*aa10*/  SHF.L.U64.HI R29, R37, 0x2, R32 ;  /* 0x00000002251d7819 */ /* 0x000fe20000010220 */
[----:B------:R-:W-:Y:S01]  /*aa20*/  IMAD.IADD R2, R19, 0x1, R59 ;  /* 0x0000000113027824 */ /* 0x000fe200078e023b */
[C---:B------:R-:W-:Y:S01]  /*aa30*/  SHF.L.U64.HI R57, R62.reuse, 0x2, R57 ;  /* 0x000000023e397819 */ /* 0x040fe20000010239 */
[----:B------:R-:W-:Y:S01]  /*aa40*/  IMAD.SHL.U32 R58, R62, 0x4, RZ ;  /* 0x000000043e3a7824 */ /* 0x000fe200078e00ff */
[----:B------:R-:W-:Y:S01]  /*aa50*/  SHF.L.U64.HI R31, R35, 0x2, R31 ;  /* 0x00000002231f7819 */ /* 0x000fe2000001021f */
        /* <DEDUP_REMOVED lines=8> */
[----:B------:R-:W-:Y:S01]  /*aae0*/  IMAD.MOV.U32 R3, RZ, RZ, R20 ;  /* 0x000000ffff037224 */ /* 0x000fe200078e0014 */
[----:B------:R-:W-:Y:S01]  /*aaf0*/  SHF.L.U64.HI R143, R142, 0x2, R143 ;  /* 0x000000028e8f7819 */ /* 0x000fe2000001028f */
[----:B------:R-:W-:Y:S01]  /*ab00*/  IMAD.MOV.U32 R0, RZ, RZ, R18 ;  /* 0x000000ffff007224 */ /* 0x000fe200078e0012 */
[----:B------:R-:W-:Y:S01]  /*ab10*/  SHF.L.U64.HI R141, R140, 0x2, R141 ;  /* 0x000000028c8d7819 */ /* 0x000fe2000001028d */
[----:B------:R-:W-:Y:S01]  /*ab20*/  IMAD.MOV.U32 R122, RZ, RZ, RZ ;  /* 0x000000ffff7a7224 */ /* 0x000fe200078e00ff */
        /* <DEDUP_REMOVED lines=30> */
[----:B------:R-:W-:-:S02]  /*ad10*/  SHF.L.U64.HI R63, R64, 0x2, R125 ;  /* 0x00000002403f7819 */ /* 0x000fc4000001027d */
[C---:B---3--:R-:W-:Y:S02]  /*ad20*/  IADD3 R78, P3, PT, R12.reuse, R210, RZ ;  /* 0x000000d20c4e7210 */ /* 0x048fe40007f7e0ff */
[----:B----4-:R-:W-:Y:S02]  /*ad30*/  IADD3 R80, P2, PT, R12, R209, RZ ;  /* 0x000000d10c507210 */ /* 0x010fe40007f5e0ff */
[-C--:B------:R-:W-:Y:S02]  /*ad40*/  LEA.HI.X.SX32 R77, R210, R22.reuse, 0x1, P3 ;  /* 0x00000016d24d7211 */ /* 0x080fe400018f0eff */
[----:B------:R-:W-:Y:S02]  /*ad50*/  LEA.HI.X.SX32 R79, R209, R22, 0x1, P2 ;  /* 0x00000016d14f7211 */ /* 0x000fe400010f0eff */
[C---:B--2---:R-:W-:Y:S02]  /*ad60*/  IADD3 R76, P4, PT, R12.reuse, R211, RZ ;  /* 0x000000d30c4c7210 */ /* 0x044fe40007f9e0ff */
[----:B-----5:R-:W-:-:S02]  /*ad70*/  IADD3 R82, P5, PT, R12, R198, RZ ;  /* 0x000000c60c527210 */ /* 0x020fc40007fbe0ff */
        /* <DEDUP_REMOVED lines=13> */
[----:B------:R-:W-:Y:S01]  /*ae50*/  LEA.HI.X.SX32 R131, R131, R22, 0x1, P5 ;  /* 0x0000001683837211 */ /* 0x000fe200028f0eff */
[----:B------:R-:W-:Y:S01]  /*ae60*/  IMAD.SHL.U32 R22, R149, 0x4, RZ ;  /* 0x0000000495167824 */ /* 0x000fe200078e00ff */
[----:B------:R-:W-:-:S04]  /*ae70*/  SHF.R.S32.HI R149, RZ, 0x6, R119 ;  /* 0x00000006ff957819 */ /* 0x000fc80000011477 */
[----:B------:R-:W-:Y:S01]  /*ae80*/  VIMNMX R148, PT, PT, R149, 0x2, !PT ;  /* 0x0000000295947848 */ /* 0x000fe20007fe0100 */
[C---:B------:R-:W-:Y:S01]  /*ae90*/  IMAD.SHL.U32 R12, R157.reuse, 0x4, RZ ;  /* 0x000000049d0c7824 */ /* 0x040fe200078e00ff */
        /* <DEDUP_REMOVED lines=73> */
[----:B------:R-:W-:-:S02]  /*b330*/  IMAD.SHL.U32 R116, R116, 0x4, RZ ;  /* 0x0000000474747824 */ /* 0x000fc400078e00ff */
[----:B------:R-:W-:Y:S02]  /*b340*/  IMAD.SHL.U32 R118, R118, 0x4, RZ ;  /* 0x0000000476767824 */ /* 0x000fe400078e00ff */
[----:B------:R-:W-:Y:S02]  /*b350*/  IMAD.SHL.U32 R120, R120, 0x4, RZ ;  /* 0x0000000478787824 */ /* 0x000fe400078e00ff */
[----:B------:R-:W-:Y:S02]  /*b360*/  IMAD.SHL.U32 R130, R130, 0x4, RZ ;  /* 0x0000000482827824 */ /* 0x000fe400078e00ff */
[----:B------:R-:W-:Y:S02]  /*b370*/  IMAD.SHL.U32 R132, R132, 0x4, RZ ;  /* 0x0000000484847824 */ /* 0x000fe400078e00ff */
[----:B------:R-:W-:Y:S02]  /*b380*/  VIADD R149, R149, 0xfffffffa ;  /* 0xfffffffa95957836 */ /* 0x000fe40000000000 */
[----:B------:R-:W-:Y:S01]  /*b390*/  VIADD R148, R148, 0xffffffff ;  /* 0xffffffff94947836 */ /* 0x000fe20000000000 */
[----:B------:R-:W-:Y:S01]  /*b3a0*/  UIADD3 UR24, UPT, UPT, UR24, -0x180, URZ ;  /* 0xfffffe8018187890 */ /* 0x000fe2000fffe0ff */
[----:B------:R-:W-:Y:S01]  /*b3b0*/  UMOV UR27, UR10 ;  /* 0x0000000a001b7c82 */ /* 0x000fe20008000000 */
[----:B------:R-:W-:Y:S01]  /*b3c0*/  UMOV UR25, 0x1 ;  /* 0x0000000100197882 */ /* 0x000fe20000000000 */
[----:B------:R-:W-:Y:S01]  /*b3d0*/  UMOV UR26, 0x5 ;  /* 0x00000005001a7882 */ /* 0x000fe20000000000 */
[----:B------:R-:W-:Y:S01]  /*b3e0*/  UMOV UR5, URZ ;  /* 0x000000ff00057c82 */ /* 0x000fe20008000000 */
[----:B------:R-:W-:Y:S01]  /*b3f0*/  UMOV UR7, URZ ;  /* 0x000000ff00077c82 */ /* 0x000fe20008000000 */
[----:B------:R-:W-:-:S06]  /*b400*/  UMOV UR4, URZ ;  /* 0x000000ff00047c82 */ /* 0x000fcc0008000000 */
.L_x_10:
[----:B------:R-:W-:Y:S01]  /*b410*/  UIADD3 UR5, UPT, UPT, UR5, 0x1, URZ ;  /* 0x0000000105057890 */ /* 0x000fe2000fffe0ff */
[----:B------:R-:W-:-:S04]  /*b420*/  DEPBAR.LE SB0, 0x8 ;  /* 0x000082000000791a */ /* 0x000fc80000000000 */
[----:B------:R-:W-:Y:S01]  /*b430*/  ULEA UR10, UR25, UR12, 0x3 ;  /* 0x0000000c190a7291 */ /* 0x000fe2000f8e18ff */
[----:B------:R-:W-:Y:S01]  /*b440*/  IMAD.U32 R122, R122, -0x80000000, RZ ;  /* 0x800000007a7a7824 */ /* 0x000fe200078e00ff */
[----:B------:R-:W-:Y:S02]  /*b450*/  UISETP.GT.AND UP1, UPT, UR5, 0x5, UPT ;  /* 0x000000050500788c */ /* 0x000fe4000bf24270 */
[----:B------:R-:W-:Y:S02]  /*b460*/  UIADD3 UR10, UPT, UPT, UR10, 0x30000, URZ ;  /* 0x000300000a0a7890 */ /* 0x000fe4000fffe0ff */
[----:B------:R-:W-:Y:S01]  /*b470*/  USEL UR5, UR5, URZ, !UP1 ;  /* 0x000000ff05057287 */ /* 0x000fe2000c800000 */
[----:B------:R-:W-:Y:S06]  /*b480*/  BAR.SYNC.DEFER_BLOCKING 0x0 ;  /* 0x0000000000007b1d */ /* 0x000fec0000010000 */
[----:B-1----:R-:W-:Y:S05]  /*b490*/  @P0 BRA `(.L_x_8) ;  /* 0x0000000400080947 */ /* 0x002fea0003800000 */
[----:B------:R-:W-:Y:S01]  /*b4a0*/  ULEA UR11, UR5, UR12, 0xe ;  /* 0x0000000c050b7291 */ /* 0x000fe2000f8e70ff */
[----:B------:R-:W-:Y:S01]  /*b4b0*/  UMOV UR6, URZ ;  /* 0x000000ff00067c82 */ /* 0x000fe20008000000 */
[----:B------:R-:W-:Y:S02]  /*b4c0*/  UMOV UR8, URZ ;  /* 0x000000ff00087c82 */ /* 0x000fe40008000000 */
[----:B------:R-:W-:Y:S02]  /*b4d0*/  USHF.R.U32.HI UR18, URZ, 0x4, UR11 ;  /* 0x00000004ff127899 */ /* 0x000fe4000801160b */
[----:B------:R-:W-:Y:S02]  /*b4e0*/  UIADD3 UR11, UPT, UPT, UR11, 0x18000, URZ ;  /* 0x000180000b0b7890 */ /* 0x000fe4000fffe0ff */
[----:B------:R-:W-:Y:S02]  /*b4f0*/  USGXT.U32 UR18, UR18, 0xe ;  /* 0x0000000e1212789a */ /* 0x000fe40008000000 */
[----:B------:R-:W-:-:S02]  /*b500*/  USHF.R.U32.HI UR11, URZ, 0x4, UR11 ;  /* 0x00000004ff0b7899 */ /* 0x000fc4000801160b */
[----:B------:R-:W-:Y:S02]  /*b510*/  UIADD3 UR20, UP1, UPT, UR18, 0x2, URZ ;  /* 0x0000000212147890 */ /* 0x000fe4000ff3e0ff */
[----:B------:R-:W-:Y:S02]  /*b520*/  USGXT.U32 UR22, UR11, 0xe ;  /* 0x0000000e0b16789a */ /* 0x000fe40008000000 */
[----:B------:R-:W-:Y:S02]  /*b530*/  UIADD3.X UR21, UPT, UPT, UR6, 0x40004040, URZ, UP1, !UPT ;  /* 0x4000404006157890 */ /* 0x000fe40008ffe4ff */
[----:B------:R-:W-:Y:S02]  /*b540*/  UIADD3 UR28, UP1, UPT, UR22, 0x2, URZ ;  /* 0x00000002161c7890 */ /* 0x000fe4000ff3e0ff */
[----:B------:R-:W-:Y:S02]  /*b550*/  UIADD3 UR56, UP4, UPT, UR20, 0x2, URZ ;  /* 0x0000000214387890 */ /* 0x000fe4000ff9e0ff */
[----:B------:R-:W-:-:S02]  /*b560*/  UIADD3 UR58, UP5, UPT, UR20, 0x4, URZ ;  /* 0x00000004143a7890 */ /* 0x000fc4000ffbe0ff */
[----:B------:R-:W-:Y:S02]  /*b570*/  UIADD3.X UR29, UPT, UPT, UR8, 0x40004040, URZ, UP1, !UPT ;  /* 0x40004040081d7890 */ /* 0x000fe40008ffe4ff */
[----:B------:R-:W-:Y:S02]  /*b580*/  UIADD3 UR60, UP6, UPT, UR20, 0x1fe, URZ ;  /* 0x000001fe143c7890 */ /* 0x000fe4000ffde0ff */
[----:B------:R-:W-:Y:S02]  /*b590*/  UIADD3 UR62, UP1, UPT, UR20, 0x200, URZ ;  /* 0x00000200143e7890 */ /* 0x000fe4000ff3e0ff */
[----:B------:R-:W-:Y:S02]  /*b5a0*/  UIADD3 UR64, UP2, UPT, UR20, 0x202, URZ ;  /* 0x0000020214407890 */ /* 0x000fe4000ff5e0ff */
[----:B------:R-:W-:Y:S02]  /*b5b0*/  UIADD3.X UR57, UPT, UPT, UR21, URZ, URZ, UP4, !UPT ;  /* 0x000000ff15397290 */ /* 0x000fe4000a7fe4ff */
[----:B------:R-:W-:-:S02]  /*b5c0*/  UIADD3 UR66, UP3, UPT, UR20, 0x204, URZ ;  /* 0x0000020414427890 */ /* 0x000fc4000ff7e0ff */
[----:B------:R-:W-:Y:S02]  /*b5d0*/  UIADD3 UR30, UP4, UPT, UR28, 0x2, URZ ;  /* 0x000000021c1e7890 */ /* 0x000fe4000ff9e0ff */
[----:B------:R-:W-:Y:S02]  /*b5e0*/  UIADD3.X UR59, UPT, UPT, UR21, URZ, URZ, UP5, !UPT ;  /* 0x000000ff153b7290 */ /* 0x000fe4000affe4ff */
[----:B------:R-:W-:Y:S02]  /*b5f0*/  UIADD3 UR32, UP5, UPT, UR28, 0x4, URZ ;  /* 0x000000041c207890 */ /* 0x000fe4000ffbe0ff */
[----:B------:R-:W-:Y:S02]  /*b600*/  UIADD3.X UR61, UPT, UPT, UR21, URZ, URZ, UP6, !UPT ;  /* 0x000000ff153d7290 */ /* 0x000fe4000b7fe4ff */
[----:B------:R-:W-:Y:S02]  /*b610*/  UIADD3 UR34, UP6, UPT, UR28, 0x1fe, URZ ;  /* 0x000001fe1c227890 */ /* 0x000fe4000ffde0ff */
[----:B------:R-:W-:-:S02]  /*b620*/  UIADD3.X UR63, UPT, UPT, UR21, URZ, URZ, UP1, !UPT ;  /* 0x000000ff153f7290 */ /* 0x000fc40008ffe4ff */
[----:B------:R-:W-:Y:S02]  /*b630*/  UIADD3 UR36, UP1, UPT, UR28, 0x200, URZ ;  /* 0x000002001c247890 */ /* 0x000fe4000ff3e0ff */
[----:B------:R-:W-:Y:S02]  /*b640*/  UIADD3.X UR65, UPT, UPT, UR21, URZ, URZ, UP2, !UPT ;  /* 0x000000ff15417290 */ /* 0x000fe400097fe4ff */
[----:B------:R-:W-:Y:S02]  /*b650*/  UIADD3 UR38, UP2, UPT, UR28, 0x202, URZ ;  /* 0x000002021c267890 */ /* 0x000fe4000ff5e0ff */
[----:B------:R-:W-:Y:S02]  /*b660*/  UIADD3.X UR67, UPT, UPT, UR21, URZ, URZ, UP3, !UPT ;  /* 0x000000ff15437290 */ /* 0x000fe40009ffe4ff */
[----:B------:R-:W-:Y:S02]  /*b670*/  UIADD3.X UR31, UPT, UPT, UR29, URZ, URZ, UP4, !UPT ;  /* 0x000000ff1d1f7290 */ /* 0x000fe4000a7fe4ff */
[----:B------:R-:W-:-:S02]  /*b680*/  UIADD3 UR40, UP3, UPT, UR28, 0x204, URZ ;  /* 0x000002041c287890 */ /* 0x000fc4000ff7e0ff */
[----:B------:R-:W-:Y:S02]  /*b690*/  UIADD3.X UR33, UPT, UPT, UR29, URZ, URZ, UP5, !UPT ;  /* 0x000000ff1d217290 */ /* 0x000fe4000affe4ff */
[----:B------:R-:W-:Y:S02]  /*b6a0*/  UIADD3.X UR35, UPT, UPT, UR29, URZ, URZ, UP6, !UPT ;  /* 0x000000ff1d237290 */ /* 0x000fe4000b7fe4ff */
[----:B------:R-:W-:Y:S02]  /*b6b0*/  UIADD3.X UR37, UPT, UPT, UR29, URZ, URZ, UP1, !UPT ;  /* 0x000000ff1d257290 */ /* 0x000fe40008ffe4ff */
[----:B------:R-:W-:Y:S01]  /*b6c0*/  UIADD3.X UR39, UPT, UPT, UR29, URZ, URZ, UP2, !UPT ;  /* 0x000000ff1d277290 */ /* 0x000fe200097fe4ff */
[----:B------:R-:W-:Y:S01]  /*b6d0*/  UMOV UR14, 0x0 ;  /* 0x00000000000e7882 */ /* 0x000fe20000000000 */
[----:B------:R-:W-:Y:S01]  /*b6e0*/  UMOV UR15, 0x4100910 ;  /* 0x04100910000f7882 */ /* 0x000fe20000000000 */
[----:B------:R-:W-:Y:S01]  /*b6f0*/  UMOV UR19, 0x40004040 ;  /* 0x4000404000137882 */ /* 0x000fe20000000000 */
[----:B------:R-:W-:Y:S01]  /*b700*/  UMOV UR23, 0x40004040 ;  /* 0x4000404000177882 */ /* 0x000fe20000000000 */
[----:B------:R-:W-:Y:S01]  /*b710*/  UIADD3.X UR41, UPT, UPT, UR29, URZ, URZ, UP3, !UPT ;  /* 0x000000ff1d297290 */ /* 0x000fe20009ffe4ff */
[----:B------:R1:W-:Y:S01]  /*b720*/  UTCHMMA gdesc[UR18], gdesc[UR22], tmem[UR9], tmem[UR14], idesc[UR15], UPT ;  /* 0x00ff0e16120075ea */ /* 0x0003e2000b800009 */
[----:B------:R-:W-:Y:S01]  /*b730*/  UMOV UR16, 0x0 ;  /* 0x0000000000107882 */ /* 0x000fe20000000000 */
[----:B------:R-:W-:Y:S01]  /*b740*/  UMOV UR17, 0x4100910 ;  /* 0x0410091000117882 */ /* 0x000fe20000000000 */
[----:B------:R-:W-:Y:S01]  /*b750*/  UMOV UR44, 0x0 ;  /* 0x00000000002c7882 */ /* 0x000fe20000000000 */
[----:B------:R-:W-:Y:S01]  /*b760*/  UMOV UR45, 0x4100910 ;  /* 0x04100910002d7882 */ /* 0x000fe20000000000 */
        /* <DEDUP_REMOVED lines=11> */
[----:B------:R-:W-:Y:S01]  /*b820*/  UMOV UR11, URZ ;  /* 0x000000ff000b7c82 */ /* 0x000fe20008000000 */
[----:B------:R1:W-:Y:S01]  /*b830*/  UTCHMMA gdesc[UR60], gdesc[UR34], tmem[UR9], tmem[UR46], idesc[UR47], UPT ;  /* 0x00ff2e223c0075ea */ /* 0x0003e2000b800009 */
[----:B------:R-:W-:Y:S01]  /*b840*/  UMOV UR54, 0x0 ;  /* 0x0000000000367882 */ /* 0x000fe20000000000 */
[----:B------:R-:W-:Y:S01]  /*b850*/  UMOV UR55, 0x4100910 ;  /* 0x0410091000377882 */ /* 0x000fe20000000000 */
[----:B------:R1:W-:Y:S01]  /*b860*/  UTCHMMA gdesc[UR62], gdesc[UR36], tmem[UR9], tmem[UR52], idesc[UR53], UPT ;  /* 0x00ff34243e0075ea */ /* 0x0003e2000b800009 */
[----:B------:R-:W-:Y:S01]  /*b870*/  UMOV UR6, UR10 ;  /* 0x0000000a00067c82 */ /* 0x000fe20008000000 */
[----:B------:R1:W-:Y:S01]  /*b880*/  UTCHMMA gdesc[UR64], gdesc[UR38], tmem[UR9], tmem[UR50], idesc[UR51], UPT ;  /* 0x00ff3226400075ea */ /* 0x0003e2000b800009 */
[----:B------:R1:W-:Y:S01]  /*b890*/  UTCHMMA gdesc[UR66], gdesc[UR40], tmem[UR9], tmem[UR54], idesc[UR55], UPT ;  /* 0x00ff3628420075ea */ /* 0x0003e2000b800009 */
[----:B------:R1:W-:Y:S01]  /*b8a0*/  UTCBAR [UR6], URZ ;  /* 0x000000ff060073e9 */ /* 0x0003e200080000ff */
[----:B------:R-:W-:Y:S01]  /*b8b0*/  NOP ;  /* 0x0000000000007918 */ /* 0x000fe20000000000 */
.L_x_8:
[----:B------:R-:W2:Y:S01]  /*b8c0*/  SYNCS.PHASECHK.TRANS64.TRYWAIT P3, [UR27], R122 ;  /* 0x0000007aff0075a7 */ /* 0x000ea2000806111b */
[----:B------:R-:W-:Y:S01]  /*b8d0*/  ISETP.LE.AND P2, PT, R149, UR4, PT ;  /* 0x0000000495007c0c */ /* 0x000fe2000bf43270 */
[----:B-1----:R-:W-:Y:S01]  /*b8e0*/  UMOV UR6, UR7 ;  /* 0x0000000700067c82 */ /* 0x002fe20008000000 */
[----:B--2---:R-:W-:Y:S11]  /*b8f0*/  @!P3 BRA `(.L_x_9) ;  /* 0x0000002800fcb947 */ /* 0x004ff60003800000 */
.L_x_16:
[C---:B------:R-:W-:Y:S01]  /*b900*/  ISETP.GE.AND P3, PT, R11.reuse, UR24, PT ;  /* 0x000000180b007c0c */ /* 0x040fe2000bf66270 */
[----:B------:R-:W-:Y:S01]  /*b910*/  BAR.SYNC.DEFER_BLOCKING 0x0 ;  /* 0x0000000000007b1d */ /* 0x000fe20000010000 */
[----:B------:R-:W-:Y:S01]  /*b920*/  UIADD3 UR26, UPT, UPT, UR26, 0x1, URZ ;  /* 0x000000011a1a7890 */ /* 0x000fe2000fffe0ff */
[----:B------:R-:W-:Y:S01]  /*b930*/  LOP3.LUT R123, R11, 0x2, RZ, 0xfc, !PT ;  /* 0x000000020b7b7812 */ /* 0x000fe200078efcff */
[----:B------:R-:W-:Y:S01]  /*b940*/  UIADD3 UR4, UPT, UPT, UR4, 0x1, URZ ;  /* 0x0000000104047890 */ /* 0x000fe2000fffe0ff */
[----:B------:R-:W-:Y:S01]  /*b950*/  SEL R122, RZ, 0x4, P3 ;  /* 0x00000004ff7a7807 */ /* 0x000fe20001800000 */
[----:B------:R-:W-:Y:S01]  /*b960*/  UISETP.GT.AND UP1, UPT, UR26, 0x5, UPT ;  /* 0x000000051a00788c */ /* 0x000fe2000bf24270 */
[----:B------:R-:W-:Y:S01]  /*b970*/  ISETP.GE.AND P3, PT, R123, UR24, PT ;  /* 0x000000187b007c0c */ /* 0x000fe2000bf66270 */
[----:B------:R-:W-:Y:S01]  /*b980*/  UIADD3 UR25, UPT, UPT, UR25, 0x1, URZ ;  /* 0x0000000119197890 */ /* 0x000fe2000fffe0ff */
[----:B------:R-:W-:Y:S01]  /*b990*/  SEL R122, R122, RZ, !P2 ;  /* 0x000000ff7a7a7207 */ /* 0x000fe20005000000 */
[----:B------:R-:W-:Y:S01]  /*b9a0*/  USEL UR26, UR26, URZ, !UP1 ;  /* 0x000000ff1a1a7287 */ /* 0x000fe2000c800000 */
[----:B------:R-:W-:Y:S01]  /*b9b0*/  SEL R123, RZ, 0x4, P3 ;  /* 0x00000004ff7b7807 */ /* 0x000fe20001800000 */
[----:B------:R-:W-:Y:S01]  /*b9c0*/  UISETP.GT.AND UP1, UPT, UR25, 0x1, UPT ;  /* 0x000000011900788c */ /* 0x000fe2000bf24270 */
[----:B------:R-:W-:Y:S01]  /*b9d0*/  ISETP.NE.U32.AND P4, PT, R122, RZ, PT ;  /* 0x000000ff7a00720c */ /* 0x000fe20003f85070 */
[----:B------:R-:W-:Y:S01]  /*b9e0*/  ULEA UR7, UR26, UR12, 0xe ;  /* 0x0000000c1a077291 */ /* 0x000fe2000f8e70ff */
[----:B------:R-:W-:Y:S01]  /*b9f0*/  LOP3.LUT R125, R11, 0x20, RZ, 0xfc, !PT ;  /* 0x000000200b7d7812 */ /* 0x000fe200078efcff */
[----:B------:R-:W-:Y:S01]  /*ba00*/  USEL UR25, UR25, URZ, !UP1 ;  /* 0x000000ff19197287 */ /* 0x000fe2000c800000 */
[----:B------:R-:W-:Y:S01]  /*ba10*/  IADD3 R122, P3, PT, R0, R84, RZ ;  /* 0x00000054007a7210 */ /* 0x000fe20007f7e0ff */
[----:B------:R-:W-:Y:S01]  /*ba20*/  UMOV UR27, UR10 ;  /* 0x0000000a001b7c82 */ /* 0x000fe20008000000 */
[----:B------:R-:W-:Y:S01]  /*ba30*/  SEL R124, R123, RZ, !P2 ;  /* 0x000000ff7b7c7207 */ /* 0x000fe20005000000 */
[----:B------:R-:W-:Y:S01]  /*ba40*/  VIADD R129, R240, UR7 ;  /* 0x00000007f0817c36 */ /* 0x000fe20008000000 */
[----:B------:R-:W-:Y:S01]  /*ba50*/  ISETP.GE.AND P5, PT, R125, UR24, PT ;  /* 0x000000187d007c0c */ /* 0x000fe2000bfa6270 */
[----:B------:R-:W-:Y:S01]  /*ba60*/  IMAD.X R123, R2, 0x1, R83, P3 ;  /* 0x00000001027b7824 */ /* 0x000fe200018e0653 */
[----:B------:R-:W-:Y:S01]  /*ba70*/  ISETP.NE.U32.AND P3, PT, R124, RZ, PT ;  /* 0x000000ff7c00720c */ /* 0x000fe20003f65070 */
[----:B------:R-:W-:Y:S01]  /*ba80*/  VIADD R125, R9, UR7 ;  /* 0x00000007097d7c36 */ /* 0x000fe20008000000 */
[----:B------:R-:W-:Y:S01]  /*ba90*/  SEL R124, RZ, 0x4, P5 ;  /* 0x00000004ff7c7807 */ /* 0x000fe20002800000 */
[----:B------:R-:W-:Y:S01]  /*baa0*/  VIADD R151, R237, UR7 ;  /* 0x00000007ed977c36 */ /* 0x000fe20008000000 */
[----:B------:R-:W-:-:S02]  /*bab0*/  LOP3.LUT R126, R11, 0x22, RZ, 0xfc, !PT ;  /* 0x000000220b7e7812 */ /* 0x000fc400078efcff */
[----:B------:R-:W-:Y:S01]  /*bac0*/  @!PT LDS RZ, [RZ] ;  /* 0x00000000fffff984 */ /* 0x000fe20000000800 */
[----:B------:R-:W-:Y:S01]  /*bad0*/  @!PT LDS RZ, [RZ] ;  /* 0x00000000fffff984 */ /* 0x000fe20000000800 */
[----:B------:R-:W-:Y:S01]  /*bae0*/  @!PT LDS RZ, [RZ] ;  /* 0x00000000fffff984 */ /* 0x000fe20000000800 */
[----:B------:R1:W-:Y:S01]  /*baf0*/  LDGSTS.E [R125], desc[UR42][R122.64], P4 ;  /* 0x000000007a7d7fae */ /* 0x0003e2000a1a102a */
[----:B------:R-:W-:Y:S02]  /*bb00*/  SEL R124, R124, RZ, !P2 ;  /* 0x000000ff7c7c7207 */ /* 0x000fe40005000000 */
[----:B------:R-:W-:Y:S02]  /*bb10*/  ISETP.GE.AND P5, PT, R126, UR24, PT ;  /* 0x000000187e007c0c */ /* 0x000fe4000bfa6270 */
[C---:B------:R-:W-:Y:S02]  /*bb20*/  LOP3.LUT R126, R11.reuse, 0x4, RZ, 0xfc, !PT ;  /* 0x000000040b7e7812 */ /* 0x040fe400078efcff */
[C---:B------:R-:W-:Y:S02]  /*bb30*/  LOP3.LUT R127, R11.reuse, 0x24, RZ, 0xfc, !PT ;  /* 0x000000240b7f7812 */ /* 0x040fe400078efcff */
[C---:B------:R-:W-:Y:S02]  /*bb40*/  LOP3.LUT R128, R11.reuse, 0x1c, RZ, 0xfc, !PT ;  /* 0x0000001c0b807812 */ /* 0x040fe400078efcff */
[----:B------:R-:W-:-:S02]  /*bb50*/  LOP3.LUT R150, R11, 0x1e, RZ, 0xfc, !PT ;  /* 0x0000001e0b967812 */ /* 0x000fc400078efcff */
[----:B-1----:R-:W-:-:S05]  /*bb60*/  IADD3 R122, P4, PT, R0, R82, RZ ;  /* 0x00000052007a7210 */ /* 0x002fca0007f9e0ff */
[----:B------:R-:W-:Y:S01]  /*bb70*/  IMAD.X R123, R2, 0x1, R81, P4 ;  /* 0x00000001027b7824 */ /* 0x000fe200020e0651 */
[----:B------:R-:W-:Y:S02]  /*bb80*/  ISETP.NE.U32.AND P4, PT, R124, RZ, PT ;  /* 0x000000ff7c00720c */ /* 0x000fe40003f85070 */
[----:B------:R-:W-:Y:S02]  /*bb90*/  SEL R124, RZ, 0x4, P5 ;  /* 0x00000004ff7c7807 */ /* 0x000fe40002800000 */
[----:B------:R1:W-:Y:S01]  /*bba0*/  LDGSTS.E [R125+0x8], desc[UR42][R122.64], P3 ;  /* 0x000080007a7d7fae */ /* 0x0003e200099a102a */
[----:B------:R-:W-:Y:S02]  /*bbb0*/  ISETP.GE.AND P3, PT, R126, UR24, PT ;  /* 0x000000187e007c0c */ /* 0x000fe4000bf66270 */
[----:B------:R-:W-:Y:S02]  /*bbc0*/  SEL R124, R124, RZ, !P2 ;  /* 0x000000ff7c7c7207 */ /* 0x000fe40005000000 */
        /* <DEDUP_REMOVED lines=14> */
[----:B------:R-:W-:Y:S01]  /*bcb0*/  ISETP.GE.AND P5, PT, R127, UR24, PT ;  /* 0x000000187f007c0c */ /* 0x000fe2000bfa6270 */
[----:B------:R-:W-:Y:S01]  /*bcc0*/  VIADD R127, R126, UR7 ;  /* 0x000000077e7f7c36 */ /* 0x000fe20008000000 */
[----:B------:R-:W-:Y:S02]  /*bcd0*/  SEL R124, R124, RZ, !P2 ;  /* 0x000000ff7c7c7207 */ /* 0x000fe40005000000 */
[----:B------:R-:W-:-:S02]  /*bce0*/  LOP3.LUT R126, R11, 0x26, RZ, 0xfc, !PT ;  /* 0x000000260b7e7812 */ /* 0x000fc400078efcff */
[----:B-1----:R-:W-:Y:S01]  /*bcf0*/  IADD3 R122, P4, PT, R0, R80, RZ ;  /* 0x00000050007a7210 */ /* 0x002fe20007f9e0ff */
[----:B------:R-:W-:-:S04]  /*bd00*/  VIADD R125, R252, UR7 ;  /* 0x00000007fc7d7c36 */ /* 0x000fc80008000000 */
[----:B------:R-:W-:Y:S01]  /*bd10*/  IMAD.X R123, R2, 0x1, R79, P4 ;  /* 0x00000001027b7824 */ /* 0x000fe200020e064f */
[----:B------:R-:W-:Y:S02]  /*bd20*/  ISETP.NE.U32.AND P4, PT, R124, RZ, PT ;  /* 0x000000ff7c00720c */ /* 0x000fe40003f85070 */
[----:B------:R-:W-:Y:S02]  /*bd30*/  SEL R124, RZ, 0x4, P5 ;  /* 0x00000004ff7c7807 */ /* 0x000fe40002800000 */
[----:B------:R1:W-:Y:S01]  /*bd40*/  LDGSTS.E [R127], desc[UR42][R122.64], P3 ;  /* 0x000000007a7f7fae */ /* 0x0003e200099a102a */
        /* <DEDUP_REMOVED lines=126> */
[----:B-1----:R-:W-:Y:S02]  /*c530*/  IADD3 R122, P4, PT, R0, R64, RZ ;  /* 0x00000040007a7210 */ /* 0x002fe40007f9e0ff */
[----:B------:R-:W-:-:S03]  /*c540*/  LOP3.LUT R125, R11, 0x3a, RZ, 0xfc, !PT ;  /* 0x0000003a0b7d7812 */ /* 0x000fc600078efcff */
        /* <DEDUP_REMOVED lines=30> */
[----:B-1----:R-:W-:-:S05]  /*c730*/  IADD3 R122, P4, PT, R0, R132, RZ ;  /* 0x00000084007a7210 */ /* 0x002fca0007f9e0ff */
[----:B------:R-:W-:Y:S01]  /*c740*/  IMAD.X R123, R2, 0x1, R131, P4 ;  /* 0x00000001027b7824 */ /* 0x000fe200020e0683 */
[----:B------:R-:W-:Y:S02]  /*c750*/  ISETP.NE.U32.AND P4, PT, R124, RZ, PT ;  /* 0x000000ff7c00720c */ /* 0x000fe40003f85070 */
[----:B------:R-:W-:Y:S02]  /*c760*/  SEL R124, RZ, 0x4, P5 ;  /* 0x00000004ff7c7807 */ /* 0x000fe40002800000 */
[----:B------:R1:W-:Y:S01]  /*c770*/  LDGSTS.E [R129], desc[UR42][R122.64], P3 ;  /* 0x000000007a817fae */ /* 0x0003e200099a102a */
[----:B------:R-:W-:Y:S02]  /*c780*/  ISETP.GE.AND P5, PT, R125, UR24, PT ;  /* 0x000000187d007c0c */ /* 0x000fe4000bfa6270 */
[----:B------:R-:W-:Y:S02]  /*c790*/  SEL R124, R124, RZ, !P2 ;  /* 0x000000ff7c7c7207 */ /* 0x000fe40005000000 */
[----:B------:R-:W-:-:S04]  /*c7a0*/  SEL R125, RZ, 0x4, P5 ;  /* 0x00000004ff7d7807 */ /* 0x000fc80002800000 */
[----:B------:R-:W-:Y:S02]  /*c7b0*/  SEL R126, R125, RZ, !P2 ;  /* 0x000000ff7d7e7207 */ /* 0x000fe40005000000 */
[----:B-1----:R-:W-:-:S05]  /*c7c0*/  IADD3 R122, P3, PT, R0, R130, RZ ;  /* 0x00000082007a7210 */ /* 0x002fca0007f7e0ff */
[----:B------:R-:W-:Y:S01]  /*c7d0*/  IMAD.X R123, R2, 0x1, R121, P3 ;  /* 0x00000001027b7824 */ /* 0x000fe200018e0679 */
[----:B------:R-:W-:Y:S02]  /*c7e0*/  ISETP.NE.U32.AND P3, PT, R124, RZ, PT ;  /* 0x000000ff7c00720c */ /* 0x000fe40003f65070 */
[----:B------:R-:W-:Y:S02]  /*c7f0*/  IADD3 R124, P5, PT, R0, R92, RZ ;  /* 0x0000005c007c7210 */ /* 0x000fe40007fbe0ff */
[----:B------:R1:W-:Y:S01]  /*c800*/  LDGSTS.E [R129+0x8], desc[UR42][R122.64], P4 ;  /* 0x000080007a817fae */ /* 0x0003e2000a1a102a */
[----:B------:R-:W-:Y:S02]  /*c810*/  ISETP.GE.AND P4, PT, R128, UR24, PT ;  /* 0x0000001880007c0c */ /* 0x000fe4000bf86270 */
[----:B------:R-:W-:Y:S01]  /*c820*/  IMAD.X R125, R2, 0x1, R91, P5 ;  /* 0x00000001027d7824 */ /* 0x000fe200028e065b */
[----:B------:R-:W-:Y:S02]  /*c830*/  ISETP.NE.U32.AND P5, PT, R126, RZ, PT ;  /* 0x000000ff7e00720c */ /* 0x000fe40003fa5070 */
[----:B------:R-:W-:-:S02]  /*c840*/  SEL R126, RZ, 0x4, P4 ;  /* 0x00000004ff7e7807 */ /* 0x000fc40002000000 */
[----:B------:R-:W-:Y:S01]  /*c850*/  LOP3.LUT R128, R11, 0x3c, RZ, 0xfc, !PT ;  /* 0x0000003c0b807812 */ /* 0x000fe200078efcff */
[----:B------:R2:W-:Y:S01]  /*c860*/  LDGSTS.E [R129+0x2000], desc[UR42][R124.64], P3 ;  /* 0x020000007c817fae */ /* 0x0005e200099a102a */
[----:B------:R-:W-:Y:S02]  /*c870*/  SEL R126, R126, RZ, !P2 ;  /* 0x000000ff7e7e7207 */ /* 0x000fe40005000000 */
[----:B-1----:R-:W-:Y:S02]  /*c880*/  IADD3 R122, P4, PT, R0, R90, RZ ;  /* 0x0000005a007a7210 */ /* 0x002fe40007f9e0ff */
[----:B------:R-:W-:-:S03]  /*c890*/  ISETP.NE.U32.AND P3, PT, R126, RZ, PT ;  /* 0x000000ff7e00720c */ /* 0x000fc60003f65070 */
[----:B------:R-:W-:Y:S01]  /*c8a0*/  IMAD.X R123, R2, 0x1, R89, P4 ;  /* 0x00000001027b7824 */ /* 0x000fe200020e0659 */
[----:B--2---:R-:W-:-:S04]  /*c8b0*/  IADD3 R124, P4, PT, R0, R120, RZ ;  /* 0x00000078007c7210 */ /* 0x004fc80007f9e0ff */
[----:B------:R1:W-:Y:S01]  /*c8c0*/  LDGSTS.E [R129+0x2008], desc[UR42][R122.64], P5 ;  /* 0x020080007a817fae */ /* 0x0003e2000a9a102a */
[----:B------:R-:W-:Y:S02]  /*c8d0*/  ISETP.GE.AND P5, PT, R150, UR24, PT ;  /* 0x0000001896007c0c */ /* 0x000fe4000bfa6270 */
[----:B------:R-:W-:Y:S01]  /*c8e0*/  LOP3.LUT R150, R11, 0x3e, RZ, 0xfc, !PT ;  /* 0x0000003e0b967812 */ /* 0x000fe200078efcff */
[----:B------:R-:W-:Y:S01]  /*c8f0*/  IMAD.X R125, R2, 0x1, R119, P4 ;  /* 0x00000001027d7824 */ /* 0x000fe200020e0677 */
[----:B------:R-:W-:Y:S02]  /*c900*/  ISETP.GE.AND P4, PT, R128, UR24, PT ;  /* 0x0000001880007c0c */ /* 0x000fe4000bf86270 */
[----:B------:R-:W2:Y:S01]  /*c910*/  S2R R128, SR_TID.X ;  /* 0x0000000000807919 */ /* 0x000ea20000002100 */
[----:B------:R-:W-:Y:S02]  /*c920*/  SEL R126, RZ, 0x4, P5 ;  /* 0x00000004ff7e7807 */ /* 0x000fe40002800000 */
[----:B------:R-:W-:Y:S01]  /*c930*/  SEL R127, RZ, 0x4, P4 ;  /* 0x00000004ff7f7807 */ /* 0x000fe20002000000 */
[----:B------:R3:W-:Y:S01]  /*c940*/  LDGSTS.E [R151], desc[UR42][R124.64], P3 ;  /* 0x000000007c977fae */ /* 0x0007e200099a102a */
[----:B------:R-:W-:Y:S01]  /*c950*/  SEL R126, R126, RZ, !P2 ;  /* 0x000000ff7e7e7207 */ /* 0x000fe20005000000 */
[----:B-1----:R-:W-:Y:S01]  /*c960*/  VIADD R129, R10, UR7 ;  /* 0x000000070a817c36 */ /* 0x002fe20008000000 */
[----:B------:R-:W-:-:S02]  /*c970*/  IADD3 R122, P3, PT, R0, R88, RZ ;  /* 0x00000058007a7210 */ /* 0x000fc40007f7e0ff */
[----:B------:R-:W-:Y:S02]  /*c980*/  ISETP.NE.U32.AND P4, PT, R126, RZ, PT ;  /* 0x000000ff7e00720c */ /* 0x000fe40003f85070 */
[----:B------:R-:W-:Y:S01]  /*c990*/  SEL R127, R127, RZ, !P2 ;  /* 0x000000ff7f7f7207 */ /* 0x000fe20005000000 */
[----:B------:R-:W-:Y:S01]  /*c9a0*/  IMAD.X R123, R2, 0x1, R87, P3 ;  /* 0x00000001027b7824 */ /* 0x000fe200018e0657 */
[----:B---3--:R-:W-:-:S05]  /*c9b0*/  IADD3 R124, P5, PT, R0, R118, RZ ;  /* 0x00000076007c7210 */ /* 0x008fca0007fbe0ff */
[----:B------:R-:W-:Y:S01]  /*c9c0*/  IMAD.X R125, R2, 0x1, R117, P5 ;  /* 0x00000001027d7824 */ /* 0x000fe200028e0675 */
[----:B------:R-:W-:-:S04]  /*c9d0*/  ISETP.GE.AND P5, PT, R150, UR24, PT ;  /* 0x0000001896007c0c */ /* 0x000fc8000bfa6270 */
[----:B------:R-:W-:Y:S01]  /*c9e0*/  SEL R126, RZ, 0x4, P5 ;  /* 0x00000004ff7e7807 */ /* 0x000fe20002800000 */
[----:B------:R1:W-:Y:S01]  /*c9f0*/  LDGSTS.E [R151+0x8], desc[UR42][R124.64], P4 ;  /* 0x000080007c977fae */ /* 0x0003e2000a1a102a */
[----:B------:R-:W-:Y:S02]  /*ca00*/  ISETP.NE.U32.AND P5, PT, R127, RZ, PT ;  /* 0x000000ff7f00720c */ /* 0x000fe40003fa5070 */
[----:B------:R-:W-:Y:S02]  /*ca10*/  SEL R126, R126, RZ, !P2 ;  /* 0x000000ff7e7e7207 */ /* 0x000fe40005000000 */
[----:B--2---:R-:W-:-:S04]  /*ca20*/  LOP3.LUT R128, R128, 0x3f, RZ, 0xc0, !PT ;  /* 0x0000003f80807812 */ /* 0x004fc800078ec0ff */
[----:B------:R-:W-:Y:S01]  /*ca30*/  ISETP.GE.AND P3, PT, R128, UR24, PT ;  /* 0x0000001880007c0c */ /* 0x000fe2000bf66270 */
[----:B------:R-:W-:Y:S01]  /*ca40*/  UIADD3 UR24, UPT, UPT, UR24, -0x40, URZ ;  /* 0xffffffc018187890 */ /* 0x000fe2000fffe0ff */
[----:B-1----:R-:W-:Y:S02]  /*ca50*/  IADD3 R124, P4, PT, R0, R86, RZ ;  /* 0x00000056007c7210 */ /* 0x002fe40007f9e0ff */
[----:B------:R-:W-:Y:S01]  /*ca60*/  SEL R127, RZ, 0x4, P3 ;  /* 0x00000004ff7f7807 */ /* 0x000fe20001800000 */
[----:B------:R1:W-:Y:S02]  /*ca70*/  LDGSTS.E [R151+0x2000], desc[UR42][R122.64], P5 ;  /* 0x020000007a977fae */ /* 0x0003e4000a9a102a */
[----:B------:R-:W-:Y:S01]  /*ca80*/  IMAD.X R125, R2, 0x1, R85, P4 ;  /* 0x00000001027d7824 */ /* 0x000fe200020e0655 */
[----:B------:R-:W-:Y:S02]  /*ca90*/  SEL R127, R127, RZ, !P2 ;  /* 0x000000ff7f7f7207 */ /* 0x000fe40005000000 */
[----:B------:R-:W-:-:S02]  /*caa0*/  ISETP.NE.U32.AND P2, PT, R126, RZ, PT ;  /* 0x000000ff7e00720c */ /* 0x000fc40003f45070 */
[----:B------:R-:W-:Y:S02]  /*cab0*/  ISETP.NE.U32.AND P3, PT, R127, RZ, PT ;  /* 0x000000ff7f00720c */ /* 0x000fe40003f65070 */
[C---:B------:R-:W-:Y:S02]  /*cac0*/  IADD3 R126, P5, PT, R3.reuse, R60, RZ ;  /* 0x0000003c037e7210 */ /* 0x040fe40007fbe0ff */
[----:B-1----:R-:W-:-:S03]  /*cad0*/  IADD3 R122, P4, PT, R3, R52, RZ ;  /* 0x00000034037a7210 */ /* 0x002fc60007f9e0ff */
[C---:B------:R-:W-:Y:S02]  /*cae0*/  IMAD.X R127, R4.reuse, 0x1, R59, P5 ;  /* 0x00000001047f7824 */ /* 0x040fe400028e063b */
[----:B------:R-:W-:Y:S02]  /*caf0*/  IMAD.X R123, R4, 0x1, R51, P4 ;  /* 0x00000001047b7824 */ /* 0x000fe400020e0633 */
[----:B------:R1:W-:Y:S04]  /*cb00*/  LDGSTS.E [R151+0x2008], desc[UR42][R124.64], P2 ;  /* 0x020080007c977fae */ /* 0x0003e800091a102a */
[----:B------:R-:W0:Y:S04]  /*cb10*/  LDGDEPBAR ;  /* 0x00000000000079af */ /* 0x000e280000000000 */
[----:B------:R2:W-:Y:S01]  /*cb20*/  LDGSTS.E [R129+0x18000], desc[UR42][R126.64], P3 ;  /* 0x180000007e817fae */ /* 0x0005e200099a102a */
[----:B-1----:R-:W-:-:S03]  /*cb30*/  IADD3 R124, P2, PT, R3, R44, RZ ;  /* 0x0000002c037c7210 */ /* 0x002fc60007f5e0ff */
[----:B------:R1:W-:Y:S01]  /*cb40*/  LDGSTS.E [R129+0x18400], desc[UR42][R122.64], P3 ;  /* 0x184000007a817fae */ /* 0x0003e200099a102a */
[----:B------:R-:W-:Y:S02]  /*cb50*/  VIADD R151, R234, UR7 ;  /* 0x00000007ea977c36 */ /* 0x000fe40008000000 */
[----:B------:R-:W-:Y:S01]  /*cb60*/  IMAD.X R125, R4, 0x1, R43, P2 ;  /* 0x00000001047d7824 */ /* 0x000fe200010e062b */
[----:B--2---:R-:W-:-:S04]  /*cb70*/  IADD3 R126, P4, PT, R3, R36, RZ ;  /* 0x00000024037e7210 */ /* 0x004fc80007f9e0ff */
[----:B------:R2:W-:Y:S01]  /*cb80*/  LDGSTS.E [R129+0x18800], desc[UR42][R124.64], P3 ;  /* 0x188000007c817fae */ /* 0x0005e200099a102a */
[----:B-1----:R-:W-:Y:S01]  /*cb90*/  IADD3 R122, P2, PT, R3, R28, RZ ;  /* 0x0000001c037a7210 */ /* 0x002fe20007f5e0ff */
[----:B------:R-:W-:-:S04]  /*cba0*/  IMAD.X R127, R4, 0x1, R35, P4 ;  /* 0x00000001047f7824 */ /* 0x000fc800020e0623 */
[----:B------:R-:W-:Y:S01]  /*cbb0*/  IMAD.X R123, R4, 0x1, R27, P2 ;  /* 0x00000001047b7824 */ /* 0x000fe200010e061b */
[----:B------:R1:W-:Y:S01]  /*cbc0*/  LDGSTS.E [R129+0x18c00], desc[UR42][R126.64], P3 ;  /* 0x18c000007e817fae */ /* 0x0003e200099a102a */
[----:B--2---:R-:W-:-:S03]  /*cbd0*/  IADD3 R124, P4, PT, R3, R20, RZ ;  /* 0x00000014037c7210 */ /* 0x004fc60007f9e0ff */
[----:B------:R2:W-:Y:S02]  /*cbe0*/  LDGSTS.E [R129+0x19000], desc[UR42][R122.64], P3 ;  /* 0x190000007a817fae */ /* 0x0005e400099a102a */
[----:B------:R-:W-:Y:S01]  /*cbf0*/  IMAD.X R125, R4, 0x1, R19, P4 ;  /* 0x00000001047d7824 */ /* 0x000fe200020e0613 */
[----:B-1----:R-:W-:-:S04]  /*cc00*/  IADD3 R126, P2, PT, R3, R12, RZ ;  /* 0x0000000c037e7210 */ /* 0x002fc80007f5e0ff */
[----:B------:R1:W-:Y:S01]  /*cc10*/  LDGSTS.E [R129+0x19400], desc[UR42][R124.64], P3 ;  /* 0x194000007c817fae */ /* 0x0003e200099a102a */
[----:B--2---:R-:W-:Y:S01]  /*cc20*/  IADD3 R122, P4, PT, R3, R140, RZ ;  /* 0x0000008c037a7210 */ /* 0x004fe20007f9e0ff */
[----:B------:R-:W-:-:S04]  /*cc30*/  IMAD.X R127, R4, 0x1, R133, P2 ;  /* 0x00000001047f7824 */ /* 0x000fc800010e0685 */
[----:B------:R-:W-:Y:S01]  /*cc40*/  IMAD.X R123, R4, 0x1, R141, P4 ;  /* 0x00000001047b7824 */ /* 0x000fe200020e068d */
[----:B------:R2:W-:Y:S01]  /*cc50*/  LDGSTS.E [R129+0x19800], desc[UR42][R126.64], P3 ;  /* 0x198000007e817fae */ /* 0x0005e200099a102a */
[----:B-1----:R-:W-:-:S03]  /*cc60*/  IADD3 R124, P2, PT, R3, R58, RZ ;  /* 0x0000003a037c7210 */ /* 0x002fc60007f5e0ff */
[----:B------:R1:W-:Y:S02]  /*cc70*/  LDGSTS.E [R129+0x19c00], desc[UR42][R122.64], P3 ;  /* 0x19c000007a817fae */ /* 0x0003e400099a102a */
[----:B------:R-:W-:Y:S01]  /*cc80*/  IMAD.X R125, R4, 0x1, R57, P2 ;  /* 0x00000001047d7824 */ /* 0x000fe200010e0639 */
[----:B--2---:R-:W-:-:S04]  /*cc90*/  IADD3 R126, P4, PT, R3, R50, RZ ;  /* 0x00000032037e7210 */ /* 0x004fc80007f9e0ff */
[----:B------:R2:W-:Y:S01]  /*cca0*/  LDGSTS.E [R151+0x18100], desc[UR42][R124.64], P3 ;  /* 0x181000007c977fae */ /* 0x0005e200099a102a */
[----:B-1----:R-:W-:Y:S01]  /*ccb0*/  IADD3 R122, P2, PT, R3, R42, RZ ;  /* 0x0000002a037a7210 */ /* 0x002fe20007f5e0ff */
[C---:B------:R-:W-:Y:S02]  /*ccc0*/  IMAD.X R127, R4.reuse, 0x1, R49, P4 ;  /* 0x00000001047f7824 */ /* 0x040fe400020e0631 */
[----:B------:R-:W-:Y:S02]  /*ccd0*/  VIADD R129, R233, UR7 ;  /* 0x00000007e9817c36 */ /* 0x000fe40008000000 */
        /* <DEDUP_REMOVED lines=25> */
[----:B------:R-:W-:Y:S01]  /*ce70*/  VIADD R151, R232, UR7 ;  /* 0x00000007e8977c36 */ /* 0x000fe20008000000 */
[----:B------:R-:W-:Y:S01]  /*ce80*/  USEL UR7, URZ, 0x1, !UP1 ;  /* 0x00000001ff077887 */ /* 0x000fe2000c800000 */
[C---:B--2---:R-:W-:Y:S01]  /*ce90*/  IADD3 R122, P4, PT, R3.reuse, R32, RZ ;  /* 0x00000020037a7210 */ /* 0x044fe20007f9e0ff */
[C---:B------:R-:W-:Y:S02]  /*cea0*/  IMAD.X R127, R4.reuse, 0x1, R39, P2 ;  /* 0x00000001047f7824 */ /* 0x040fe400010e0627 */
[----:B------:R-:W-:Y:S02]  /*ceb0*/  ULOP3.LUT UR7, UR6, UR7, URZ, 0x3c, !UPT ;  /* 0x0000000706077292 */ /* 0x000fe4000f8e3cff */
        /* <DEDUP_REMOVED lines=27> */
[C---:B------:R-:W-:Y:S01]  /*d070*/  IMAD.X R123, R4.reuse, 0x1, R21, P5 ;  /* 0x00000001047b7824 */ /* 0x040fe200028e0615 */
[----:B------:R1:W-:Y:S01]  /*d080*/  LDGSTS.E [R151+0x18f00], desc[UR42][R126.64], P3 ;  /* 0x18f000007e977fae */ /* 0x0003e200099a102a */
[C---:B------:R-:W-:Y:S02]  /*d090*/  IADD3 R128, P5, PT, R3.reuse, R146, RZ ;  /* 0x0000009203807210 */ /* 0x040fe40007fbe0ff */
[----:B--2---:R-:W-:Y:S01]  /*d0a0*/  IADD3 R124, P2, PT, R3, R14, RZ ;  /* 0x0000000e037c7210 */ /* 0x004fe20007f5e0ff */
[----:B------:R2:W-:Y:S02]  /*d0b0*/  LDGSTS.E [R151+0x19300], desc[UR42][R122.64], P3 ;  /* 0x193000007a977fae */ /* 0x0005e400099a102a */
[C---:B------:R-:W-:Y:S02]  /*d0c0*/  IMAD.X R129, R4.reuse, 0x1, R147, P5 ;  /* 0x0000000104817824 */ /* 0x040fe400028e0693 */
[----:B------:R-:W-:Y:S01]  /*d0d0*/  IMAD.X R125, R4, 0x1, R13, P2 ;  /* 0x00000001047d7824 */ /* 0x000fe200010e060d */
[----:B------:R-:W-:-:S02]  /*d0e0*/  ISETP.NE.U32.AND P2, PT, R148, UR4, PT ;  /* 0x0000000494007c0c */ /* 0x000fc4000bf45070 */
[----:B-1----:R-:W-:Y:S02]  /*d0f0*/  IADD3 R126, P4, PT, R3, R138, RZ ;  /* 0x0000008a037e7210 */ /* 0x002fe40007f9e0ff */
[----:B------:R1:W-:Y:S01]  /*d100*/  LDGSTS.E [R151+0x19700], desc[UR42][R124.64], P3 ;  /* 0x197000007c977fae */ /* 0x0003e200099a102a */
[----:B--2---:R-:W-:Y:S02]  /*d110*/  IMAD.U32 R122, RZ, RZ, UR6 ;  /* 0x00000006ff7a7e24 */ /* 0x004fe4000f8e00ff */
[----:B------:R-:W-:Y:S01]  /*d120*/  IMAD.X R127, R4, 0x1, R139, P4 ;  /* 0x00000001047f7824 */ /* 0x000fe200020e068b */
[----:B------:R-:W-:-:S04]  /*d130*/  IADD3 R0, P4, PT, R0, R8, RZ ;  /* 0x0000000800007210 */ /* 0x000fc80007f9e0ff */
[----:B------:R1:W-:Y:S01]  /*d140*/  LDGSTS.E [R151+0x19b00], desc[UR42][R126.64], P3 ;  /* 0x19b000007e977fae */ /* 0x0003e200099a102a */
[----:B------:R-:W-:-:S03]  /*d150*/  IMAD.X R2, R2, 0x1, R7, P4 ;  /* 0x0000000102027824 */ /* 0x000fc600020e0607 */
[----:B------:R1:W-:Y:S01]  /*d160*/  LDGSTS.E [R151+0x19f00], desc[UR42][R128.64], P3 ;  /* 0x19f0000080977fae */ /* 0x0003e200099a102a */
[----:B------:R-:W-:-:S03]  /*d170*/  IADD3 R3, P3, PT, R3, R6, RZ ;  /* 0x0000000603037210 */ /* 0x000fc60007f7e0ff */
[----:B------:R-:W0:Y:S02]  /*d180*/  LDGDEPBAR ;  /* 0x00000000000079af */ /* 0x000e240000000000 */
[----:B------:R-:W-:Y:S01]  /*d190*/  IMAD.X R4, R4, 0x1, R5, P3 ;  /* 0x0000000104047824 */ /* 0x000fe200018e0605 */
[----:B------:R-:W-:Y:S07]  /*d1a0*/  @P2 BRA `(.L_x_10) ;  /* 0xffffffe000982947 */ /* 0x000fee000383ffff */
.L_x_7:
[----:B------:R-:W-:Y:S05]  /*d1b0*/  @!P1 BRA `(.L_x_11) ;  /* 0x0000000000109947 */ /* 0x000fea0003800000 */
[----:B------:R-:W-:-:S06]  /*d1c0*/  USHF.L.U32 UR6, UR6, 0x1f, URZ ;  /* 0x0000001f06067899 */ /* 0x000fcc00080006ff */
[----:B------:R-:W-:-:S04]  /*d1d0*/  IMAD.U32 R0, RZ, RZ, UR6 ;  /* 0x00000006ff007e24 */ /* 0x000fc8000f8e00ff */
[----:B------:R-:W2:Y:S02]  /*d1e0*/  SYNCS.PHASECHK.TRANS64.TRYWAIT P0, [UR10], R0 ;  /* 0x00000000ff0075a7 */ /* 0x000ea4000800110a */
[----:B--2---:R-:W-:Y:S05]  /*d1f0*/  @!P0 BRA `(.L_x_12) ;  /* 0x0000001000c88947 */ /* 0x004fea0003800000 */
.L_x_11:
[----:B------:R-:W2:Y:S01]  /*d200*/  LDL.LU R42, [R1+0x44] ;  /* 0x00004400012a7983 */ /* 0x000ea20000300800 */
[----:B------:R-:W-:-:S04]  /*d210*/  DEPBAR.LE SB0, 0x0 ;  /* 0x000080000000791a */ /* 0x000fc80000000000 */
[----:B------:R-:W3:Y:S01]  /*d220*/  S2R R2, SR_TID.X ;  /* 0x0000000000027919 */ /* 0x000ee20000002100 */
[----:B------:R-:W2:Y:S01]  /*d230*/  LDCU.128 UR16, c[0x0][0x390] ;  /* 0x00007200ff1077ac */ /* 0x000ea20008000c00 */
[----:B------:R-:W4:Y:S01]  /*d240*/  LDL.LU R55, [R1+0x40] ;  /* 0x0000400001377983 */ /* 0x000f220000300800 */
[----:B------:R-:W5:Y:S03]  /*d250*/  LDCU UR4, c[0x0][0x3b4] ;  /* 0x00007680ff0477ac */ /* 0x000f660008000800 */
[----:B------:R-:W4:Y:S01]  /*d260*/  LDL.LU R54, [R1+0x3c] ;  /* 0x00003c0001367983 */ /* 0x000f220000300800 */
[----:B------:R-:W4:Y:S03]  /*d270*/  LDCU UR5, c[0x0][0x3b8] ;  /* 0x00007700ff0577ac */ /* 0x000f260008000800 */
[----:B------:R-:W4:Y:S04]  /*d280*/  LDL.LU R53, [R1+0x38] ;  /* 0x0000380001357983 */ /* 0x000f280000300800 */
[----:B------:R-:W4:Y:S04]  /*d290*/  LDL.LU R52, [R1+0x34] ;  /* 0x0000340001347983 */ /* 0x000f280000300800 */
[----:B------:R-:W4:Y:S01]  /*d2a0*/  LDL.LU R43, [R1+0x30] ;  /* 0x00003000012b7983 */ /* 0x000f220000300800 */
[----:B------:R-:W-:Y:S01]  /*d2b0*/  BAR.SYNC.DEFER_BLOCKING 0x0 ;  /* 0x0000000000007b1d */ /* 0x000fe20000010000 */
[C---:B---3--:R-:W-:Y:S01]  /*d2c0*/  LOP3.LUT P0, RZ, R2.reuse, 0x7f, RZ, 0xc0, !PT ;  /* 0x0000007f02ff7812 */ /* 0x048fe2000780c0ff */
[----:B------:R-:W-:-:S02]  /*d2d0*/  IMAD.SHL.U32 R0, R2, 0x80, RZ ;  /* 0x0000008002007824 */ /* 0x000fc400078e00ff */
[C---:B------:R-:W-:Y:S02]  /*d2e0*/  IMAD.SHL.U32 R41, R2.reuse, 0x10, RZ ;  /* 0x0000001002297824 */ /* 0x040fe400078e00ff */
[----:B------:R-:W-:-:S08]  /*d2f0*/  IMAD.SHL.U32 R2, R2, 0x8, RZ ;  /* 0x0000000802027824 */ /* 0x000fd000078e00ff */
[----:B------:R-:W3:Y:S02]  /*d300*/  @!P0 SYNCS.CCTL.IV [UR12+0x30000] ;  /* 0x03000000ff0089b1 */ /* 0x000ee4000800000c */
[----:B---3--:R-:W-:Y:S06]  /*d310*/  BAR.SYNC.DEFER_BLOCKING 0x0 ;  /* 0x0000000000007b1d */ /* 0x008fec0000010000 */
[----:B------:R-:W-:Y:S01]  /*d320*/  LDTM.16dp32bit_t0_t15.x32 R4, tmem[UR13] ;  /* 0x0000000d000479ee */ /* 0x000fe20008a80000 */
[----:B------:R-:W3:Y:S01]  /*d330*/  LDTM.16dp32bit_t16_t31.x32 R4, tmem[UR13+0x20] ;  /* 0x0000200d000479ee */ /* 0x000ee20008aa0000 */
[----:B------:R-:W-:-:S02]  /*d340*/  LOP3.LUT R3, R0, 0x800, RZ, 0xc0, !PT ;  /* 0x0000080000037812 */ /* 0x000fc400078ec0ff */
[----:B------:R-:W-:Y:S02]  /*d350*/  LOP3.LUT R0, R41, 0xf0, RZ, 0xc0, !PT ;  /* 0x000000f029007812 */ /* 0x000fe400078ec0ff */
[----:B------:R-:W-:Y:S02]  /*d360*/  LOP3.LUT R2, R2, 0x300, RZ, 0xc0, !PT ;  /* 0x0000030002027812 */ /* 0x000fe400078ec0ff */
[----:B------:R-:W-:-:S05]  /*d370*/  IADD3 R3, PT, PT, R0, UR12, R3 ;  /* 0x0000000c00037c10 */ /* 0x000fca000fffe003 */
[----:B------:R-:W-:Y:S01]  /*d380*/  IMAD.IADD R40, R2, 0x1, R3 ;  /* 0x0000000102287824 */ /* 0x000fe200078e0203 */
[----:B------:R-:W1:Y:S01]  /*d390*/  @!P0 SYNCS.CCTL.IV [UR12+0x30008] ;  /* 0x03000800ff0089b1 */ /* 0x000e62000800000c */
[----:B------:R-:W-:Y:S01]  /*d3a0*/  NOP ;  /* 0x0000000000007918 */ /* 0x000fe20000000000 */
[----:B---3--:R-:W-:Y:S02]  /*d3b0*/  IMAD.MOV.U32 R36, RZ, RZ, R4 ;  /* 0x000000ffff247224 */ /* 0x008fe400078e0004 */
[----:B------:R-:W-:Y:S02]  /*d3c0*/  IMAD.MOV.U32 R4, RZ, RZ, R5 ;  /* 0x000000ffff047224 */ /* 0x000fe400078e0005 */
[----:B------:R-:W-:Y:S02]  /*d3d0*/  IMAD.MOV.U32 R37, RZ, RZ, R6 ;  /* 0x000000ffff257224 */ /* 0x000fe400078e0006 */
[----:B------:R-:W-:Y:S02]  /*d3e0*/  IMAD.MOV.U32 R5, RZ, RZ, R7 ;  /* 0x000000ffff057224 */ /* 0x000fe400078e0007 */
[----:B------:R-:W-:-:S02]  /*d3f0*/  IMAD.MOV.U32 R38, RZ, RZ, R8 ;  /* 0x000000ffff267224 */ /* 0x000fc400078e0008 */
[----:B------:R-:W-:Y:S02]  /*d400*/  IMAD.MOV.U32 R39, RZ, RZ, R10 ;  /* 0x000000ffff277224 */ /* 0x000fe400078e000a */
[----:B------:R-:W-:Y:S02]  /*d410*/  IMAD.MOV.U32 R6, RZ, RZ, R9 ;  /* 0x000000ffff067224 */ /* 0x000fe400078e0009 */
[----:B------:R-:W-:Y:S01]  /*d420*/  IMAD.MOV.U32 R7, RZ, RZ, R11 ;  /* 0x000000ffff077224 */ /* 0x000fe200078e000b */
[----:B-1----:R-:W-:Y:S04]  /*d430*/  STS.128 [R40], R36 ;  /* 0x0000002428007388 */ /* 0x002fe80000000c00 */
[----:B------:R-:W-:Y:S01]  /*d440*/  STS.128 [R40+0x400], R4 ;  /* 0x0004000428007388 */ /* 0x000fe20000000c00 */
[----:B------:R-:W-:Y:S01]  /*d450*/  LOP3.LUT R41, R41, 0x7f0, RZ, 0xc0, !PT ;  /* 0x000007f029297812 */ /* 0x000fe200078ec0ff */
[----:B------:R-:W-:Y:S01]  /*d460*/  BAR.SYNC.DEFER_BLOCKING 0x0 ;  /* 0x0000000000007b1d */ /* 0x000fe20000010000 */
[----:B------:R-:W-:-:S02]  /*d470*/  IMAD.MOV.U32 R8, RZ, RZ, R12 ;  /* 0x000000ffff087224 */ /* 0x000fc400078e000c */
[----:B------:R-:W-:Y:S02]  /*d480*/  IMAD.MOV.U32 R12, RZ, RZ, R13 ;  /* 0x000000ffff0c7224 */ /* 0x000fe400078e000d */
[----:B------:R-:W-:Y:S01]  /*d490*/  IMAD.MOV.U32 R9, RZ, RZ, R14 ;  /* 0x000000ffff097224 */ /* 0x000fe200078e000e */
[----:B------:R-:W1:Y:S04]  /*d4a0*/  LDS.128 R36, [R41+UR12] ;  /* 0x0000000c29247984 */ /* 0x000e680008000c00 */
[----:B------:R-:W-:Y:S01]  /*d4b0*/  LDS.128 R4, [R41+UR12+0x800] ;  /* 0x0008000c29047984 */ /* 0x000fe20008000c00 */
[----:B------:R-:W-:Y:S02]  /*d4c0*/  IMAD.MOV.U32 R13, RZ, RZ, R15 ;  /* 0x000000ffff0d7224 */ /* 0x000fe400078e000f */
[----:B------:R-:W-:-:S02]  /*d4d0*/  IMAD.MOV.U32 R10, RZ, RZ, R16 ;  /* 0x000000ffff0a7224 */ /* 0x000fc400078e0010 */
[----:B------:R-:W-:Y:S01]  /*d4e0*/  IMAD.MOV.U32 R11, RZ, RZ, R18 ;  /* 0x000000ffff0b7224 */ /* 0x000fe200078e0012 */
[----:B------:R-:W-:Y:S01]  /*d4f0*/  BAR.SYNC.DEFER_BLOCKING 0x0 ;  /* 0x0000000000007b1d */ /* 0x000fe20000010000 */
[----:B------:R-:W-:Y:S02]  /*d500*/  IMAD.MOV.U32 R14, RZ, RZ, R17 ;  /* 0x000000ffff0e7224 */ /* 0x000fe400078e0011 */
[----:B------:R-:W-:-:S03]  /*d510*/  IMAD.MOV.U32 R15, RZ, RZ, R19 ;  /* 0x000000ffff0f7224 */ /* 0x000fc600078e0013 */
[----:B------:R-:W-:Y:S04]  /*d520*/  STS.128 [R40], R8 ;  /* 0x0000000828007388 */ /* 0x000fe80000000c00 */
[----:B------:R-:W-:Y:S01]  /*d530*/  STS.128 [R40+0x400], R12 ;  /* 0x0004000c28007388 */ /* 0x000fe20000000c00 */
[----:B------:R-:W-:Y:S01]  /*d540*/  BAR.SYNC.DEFER_BLOCKING 0x0 ;  /* 0x0000000000007b1d */ /* 0x000fe20000010000 */
[----:B------:R-:W-:Y:S02]  /*d550*/  IMAD.MOV.U32 R16, RZ, RZ, R20 ;  /* 0x000000ffff107224 */ /* 0x000fe400078e0014 */
[----:B------:R-:W-:Y:S02]  /*d560*/  IMAD.MOV.U32 R17, RZ, RZ, R22 ;  /* 0x000000ffff117224 */ /* 0x000fe400078e0016 */
[----:B------:R-:W-:-:S02]  /*d570*/  IMAD.MOV.U32 R44, RZ, RZ, R21 ;  /* 0x000000ffff2c7224 */ /* 0x000fc400078e0015 */
[----:B------:R-:W-:Y:S02]  /*d580*/  IMAD.MOV.U32 R45, RZ, RZ, R23 ;  /* 0x000000ffff2d7224 */ /* 0x000fe400078e0017 */
[----:B------:R-:W3:Y:S04]  /*d590*/  LDS.128 R20, [R41+UR12] ;  /* 0x0000000c29147984 */ /* 0x000ee80008000c00 */
[----:B------:R-:W-:Y:S01]  /*d5a0*/  LDS.128 R8, [R41+UR12+0x800] ;  /* 0x0008000c29087984 */ /* 0x000fe20008000c00 */
[----:B------:R-:W-:Y:S02]  /*d5b0*/  IMAD.MOV.U32 R18, RZ, RZ, R24 ;  /* 0x000000ffff127224 */ /* 0x000fe400078e0018 */
[----:B------:R-:W-:Y:S01]  /*d5c0*/  IMAD.MOV.U32 R19, RZ, RZ, R26 ;  /* 0x000000ffff137224 */ /* 0x000fe200078e001a */
[----:B------:R-:W-:Y:S01]  /*d5d0*/  BAR.SYNC.DEFER_BLOCKING 0x0 ;  /* 0x0000000000007b1d */ /* 0x000fe20000010000 */
[----:B------:R-:W-:-:S02]  /*d5e0*/  IMAD.MOV.U32 R46, RZ, RZ, R25 ;  /* 0x000000ffff2e7224 */ /* 0x000fc400078e0019 */
[----:B------:R-:W-:-:S03]  /*d5f0*/  IMAD.MOV.U32 R47, RZ, RZ, R27 ;  /* 0x000000ffff2f7224 */ /* 0x000fc600078e001b */
[----:B------:R-:W-:Y:S04]  /*d600*/  STS.128 [R40], R16 ;  /* 0x0000001028007388 */ /* 0x000fe80000000c00 */
[----:B------:R-:W-:Y:S01]  /*d610*/  STS.128 [R40+0x400], R44 ;  /* 0x0004002c28007388 */ /* 0x000fe20000000c00 */
[----:B------:R-:W-:Y:S01]  /*d620*/  BAR.SYNC.DEFER_BLOCKING 0x0 ;  /* 0x0000000000007b1d */ /* 0x000fe20000010000 */
[----:B------:R-:W-:Y:S02]  /*d630*/  IMAD.MOV.U32 R48, RZ, RZ, R28 ;  /* 0x000000ffff307224 */ /* 0x000fe400078e001c */
[----:B------:R-:W-:Y:S02]  /*d640*/  IMAD.MOV.U32 R28, RZ, RZ, R29 ;  /* 0x000000ffff1c7224 */ /* 0x000fe400078e001d */
[----:B------:R-:W-:Y:S01]  /*d650*/  IMAD.MOV.U32 R49, RZ, RZ, R30 ;  /* 0x000000ffff317224 */ /* 0x000fe200078e001e */
[----:B------:R-:W1:Y:S04]  /*d660*/  LDS.128 R16, [R41+UR12] ;  /* 0x0000000c29107984 */ /* 0x000e680008000c00 */
[----:B------:R-:W-:Y:S01]  /*d670*/  LDS.128 R12, [R41+UR12+0x800] ;  /* 0x0008000c290c7984 */ /* 0x000fe20008000c00 */
[----:B------:R-:W-:-:S02]  /*d680*/  IMAD.MOV.U32 R29, RZ, RZ, R31 ;  /* 0x000000ffff1d7224 */ /* 0x000fc400078e001f */
[----:B------:R-:W-:Y:S02]  /*d690*/  IMAD.MOV.U32 R50, RZ, RZ, R32 ;  /* 0x000000ffff327224 */ /* 0x000fe400078e0020 */
[----:B------:R-:W-:Y:S01]  /*d6a0*/  IMAD.MOV.U32 R51, RZ, RZ, R34 ;  /* 0x000000ffff337224 */ /* 0x000fe200078e0022 */
[----:B------:R-:W-:Y:S01]  /*d6b0*/  BAR.SYNC.DEFER_BLOCKING 0x0 ;  /* 0x0000000000007b1d */ /* 0x000fe20000010000 */
[----:B------:R-:W-:Y:S02]  /*d6c0*/  IMAD.MOV.U32 R30, RZ, RZ, R33 ;  /* 0x000000ffff1e7224 */ /* 0x000fe400078e0021 */
[----:B------:R-:W-:Y:S01]  /*d6d0*/  IMAD.MOV.U32 R31, RZ, RZ, R35 ;  /* 0x000000ffff1f7224 */ /* 0x000fe200078e0023 */
[C---:B--2---:R-:W-:Y:S01]  /*d6e0*/  ISETP.GE.AND P0, PT, R42.reuse, UR18, PT ;  /* 0x000000122a007c0c */ /* 0x044fe2000bf06270 */
[----:B-----5:R-:W-:Y:S02]  /*d6f0*/  IMAD R0, R42, UR4, RZ ;  /* 0x000000042a007c24 */ /* 0x020fe4000f8e02ff */
[----:B------:R-:W2:Y:S04]  /*d700*/  LDL.LU R42, [R1+0x2c] ;  /* 0x00002c00012a7983 */ /* 0x000ea80000300800 */
[----:B------:R-:W-:Y:S04]  /*d710*/  STS.128 [R40], R48 ;  /* 0x0000003028007388 */ /* 0x000fe80000000c00 */
[----:B------:R5:W-:Y:S04]  /*d720*/  STS.128 [R40+0x400], R28 ;  /* 0x0004001c28007388 */ /* 0x000be80000000c00 */
[----:B-----5:R-:W5:Y:S01]  /*d730*/  LDL.LU R40, [R1+0x28] ;  /* 0x0000280001287983 */ /* 0x020f620000300800 */
[----:B----4-:R-:W-:Y:S01]  /*d740*/  IMAD R3, R55, UR5, RZ ;  /* 0x0000000537037c24 */ /* 0x010fe2000f8e02ff */
[----:B------:R-:W-:Y:S01]  /*d750*/  LEA R35, P3, R0, UR16, 0x2 ;  /* 0x0000001000237c11 */ /* 0x000fe2000f8610ff */
[----:B------:R-:W-:Y:S01]  /*d760*/  IMAD R27, R53, UR5, RZ ;  /* 0x00000005351b7c24 */ /* 0x000fe2000f8e02ff */
[----:B------:R-:W4:Y:S01]  /*d770*/  LDL.LU R34, [R1+0x24] ;  /* 0x0000240001227983 */ /* 0x000f220000300800 */
[----:B------:R-:W-:Y:S01]  /*d780*/  IMAD R25, R54, UR5, RZ ;  /* 0x0000000536197c24 */ /* 0x000fe2000f8e02ff */
[----:B------:R-:W-:-:S02]  /*d790*/  LEA.HI.X.SX32 R45, R0, UR17, 0x2, P3 ;  /* 0x00000011002d7c11 */ /* 0x000fc400098f16ff */
[----:B------:R-:W-:Y:S01]  /*d7a0*/  LEA R2, P6, R3, R35, 0x2 ;  /* 0x0000002303027211 */ /* 0x000fe200078c10ff */
[----:B------:R-:W4:Y:S01]  /*d7b0*/  LDL.LU R47, [R1+0x20] ;  /* 0x00002000012f7983 */ /* 0x000f220000300800 */
[----:B------:R-:W-:-:S03]  /*d7c0*/  ISETP.LT.AND P5, PT, R55, UR19, !P0 ;  /* 0x0000001337007c0c */ /* 0x000fc6000c7a1270 */
[----:B------:R-:W4:Y:S01]  /*d7d0*/  LDL.LU R46, [R1+0x1c] ;  /* 0x00001c00012e7983 */ /* 0x000f220000300800 */
[----:B------:R-:W-:Y:S01]  /*d7e0*/  LEA.HI.X.SX32 R3, R3, R45, 0x2, P6 ;  /* 0x0000002d03037211 */ /* 0x000fe200030f16ff */
[----:B------:R-:W-:Y:S01]  /*d7f0*/  BAR.SYNC.DEFER_BLOCKING 0x0 ;  /* 0x0000000000007b1d */ /* 0x000fe20000010000 */
[----:B------:R-:W-:Y:S01]  /*d800*/  IMAD R0, R52, UR5, RZ ;  /* 0x0000000534007c24 */ /* 0x000fe2000f8e02ff */
[-C--:B------:R-:W-:Y:S02]  /*d810*/  LEA R26, P6, R27, R35.reuse, 0x2 ;  /* 0x000000231b1a7211 */ /* 0x080fe400078c10ff */
[----:B------:R-:W-:Y:S02]  /*d820*/  LEA R24, P4, R25, R35, 0x2 ;  /* 0x0000002319187211 */ /* 0x000fe400078810ff */
[----:B------:R-:W-:Y:S01]  /*d830*/  ISETP.LT.AND P1, PT, R54, UR19, !P0 ;  /* 0x0000001336007c0c */ /* 0x000fe2000c721270 */
[----:B------:R-:W-:Y:S01]  /*d840*/  IMAD R31, R43, UR5, RZ ;  /* 0x000000052b1f7c24 */ /* 0x000fe2000f8e02ff */
[----:B------:R-:W-:Y:S01]  /*d850*/  ISETP.LT.AND P2, PT, R53, UR19, !P0 ;  /* 0x0000001335007c0c */ /* 0x000fe2000c741270 */
[----:B------:R-:W4:Y:S01]  /*d860*/  LDL.LU R44, [R1+0x18] ;  /* 0x00001800012c7983 */ /* 0x000f220000300800 */
[----:B------:R-:W-:-:S02]  /*d870*/  LEA.HI.X.SX32 R27, R27, R45, 0x2, P6 ;  /* 0x0000002d1b1b7211 */ /* 0x000fc400030f16ff */
[----:B------:R-:W-:Y:S02]  /*d880*/  ISETP.LT.AND P3, PT, R52, UR19, !P0 ;  /* 0x0000001334007c0c */ /* 0x000fe4000c761270 */
[----:B------:R-:W-:Y:S02]  /*d890*/  LEA.HI.X.SX32 R25, R25, R45, 0x2, P4 ;  /* 0x0000002d19197211 */ /* 0x000fe400020f16ff */
[C---:B------:R-:W-:Y:S02]  /*d8a0*/  LEA R28, P6, R0.reuse, R35, 0x2 ;  /* 0x00000023001c7211 */ /* 0x040fe400078c10ff */
[----:B------:R-:W-:Y:S02]  /*d8b0*/  ISETP.LT.AND P4, PT, R43, UR19, !P0 ;  /* 0x000000132b007c0c */ /* 0x000fe4000c781270 */
[----:B------:R-:W-:Y:S01]  /*d8c0*/  LEA.HI.X.SX32 R29, R0, R45, 0x2, P6 ;  /* 0x0000002d001d7211 */ /* 0x000fe200030f16ff */
[----:B------:R-:W4:Y:S01]  /*d8d0*/  LDL.LU R43, [R1+0x14] ;  /* 0x00001400012b7983 */ /* 0x000f220000300800 */
[----:B------:R-:W-:-:S03]  /*d8e0*/  LEA R30, P6, R31, R35, 0x2 ;  /* 0x000000231f1e7211 */ /* 0x000fc600078c10ff */
[----:B-1----:R-:W-:Y:S01]  /*d8f0*/  @P5 STG.E desc[UR42][R2.64], R36 ;  /* 0x0000002402005986 */ /* 0x002fe2000c10192a */
[----:B------:R-:W-:-:S03]  /*d900*/  LEA.HI.X.SX32 R31, R31, R45, 0x2, P6 ;  /* 0x0000002d1f1f7211 */ /* 0x000fc600030f16ff */
[----:B------:R-:W-:Y:S04]  /*d910*/  @P1 STG.E desc[UR42][R24.64], R37 ;  /* 0x0000002518001986 */ /* 0x000fe8000c10192a */
[----:B------:R-:W-:Y:S04]  /*d920*/  @P2 STG.E desc[UR42][R26.64], R38 ;  /* 0x000000261a002986 */ /* 0x000fe8000c10192a */
[----:B------:R-:W-:Y:S04]  /*d930*/  @P3 STG.E desc[UR42][R28.64], R39 ;  /* 0x000000271c003986 */ /* 0x000fe8000c10192a */
[----:B---3--:R-:W-:Y:S04]  /*d940*/  @P4 STG.E desc[UR42][R30.64], R20 ;  /* 0x000000141e004986 */ /* 0x008fe8000c10192a */
[----:B------:R-:W1:Y:S01]  /*d950*/  LDS.128 R36, [R41+UR12] ;  /* 0x0000000c29247984 */ /* 0x000e620008000c00 */
[C---:B--2---:R-:W-:Y:S01]  /*d960*/  IMAD R33, R42.reuse, UR5, RZ ;  /* 0x000000052a217c24 */ /* 0x044fe2000f8e02ff */
[----:B------:R-:W-:-:S02]  /*d970*/  ISETP.LT.AND P5, PT, R42, UR19, !P0 ;  /* 0x000000132a007c0c */ /* 0x000fc4000c7a1270 */
[----:B------:R-:W2:Y:S02]  /*d980*/  LDL.LU R42, [R1+0x10] ;  /* 0x00001000012a7983 */ /* 0x000ea40000300800 */
[----:B------:R-:W-:-:S04]  /*d990*/  LEA R32, P1, R33, R35, 0x2 ;  /* 0x0000002321207211 */ /* 0x000fc800078210ff */
[----:B------:R-:W-:-:S05]  /*d9a0*/  LEA.HI.X.SX32 R33, R33, R45, 0x2, P1 ;  /* 0x0000002d21217211 */ /* 0x000fca00008f16ff */
[----:B------:R3:W-:Y:S01]  /*d9b0*/  @P5 STG.E desc[UR42][R32.64], R21 ;  /* 0x0000001520005986 */ /* 0x0007e2000c10192a */
[C---:B-----5:R-:W-:Y:S01]  /*d9c0*/  ISETP.LT.AND P4, PT, R40.reuse, UR19, !P0 ;  /* 0x0000001328007c0c */ /* 0x060fe2000c781270 */
[----:B------:R-:W-:Y:S02]  /*d9d0*/  IMAD R0, R40, UR5, RZ ;  /* 0x0000000528007c24 */ /* 0x000fe4000f8e02ff */
[----:B------:R-:W5:Y:S04]  /*d9e0*/  LDL.LU R40, [R1+0xc] ;  /* 0x00000c0001287983 */ /* 0x000f680000300800 */
[----:B---3--:R-:W3:Y:S04]  /*d9f0*/  LDL.LU R32, [R1+0x8] ;  /* 0x0000080001207983 */ /* 0x008ee80000300800 */
[----:B------:R-:W3:Y:S04]  /*da00*/  LDL.LU R31, [R1+0x4] ;  /* 0x00000400011f7983 */ /* 0x000ee80000300800 */
[----:B------:R-:W3:Y:S01]  /*da10*/  LDL.LU R30, [R1] ;  /* 0x00000000011e7983 */ /* 0x000ee20000300800 */
[----:B------:R-:W-:-:S02]  /*da20*/  LEA R2, P2, R0, R35, 0x2 ;  /* 0x0000002300027211 */ /* 0x000fc400078410ff */
[C---:B----4-:R-:W-:Y:S01]  /*da30*/  ISETP.LT.AND P3, PT, R34.reuse, UR19, !P0 ;  /* 0x0000001322007c0c */ /* 0x050fe2000c761270 */
[----:B------:R-:W-:Y:S01]  /*da40*/  IMAD R34, R34, UR5, RZ ;  /* 0x0000000522227c24 */ /* 0x000fe2000f8e02ff */
[----:B------:R-:W-:Y:S01]  /*da50*/  LEA.HI.X.SX32 R3, R0, R45, 0x2, P2 ;  /* 0x0000002d00037211 */ /* 0x000fe200010f16ff */
[C---:B------:R-:W-:Y:S01]  /*da60*/  IMAD R27, R47.reuse, UR5, RZ ;  /* 0x000000052f1b7c24 */ /* 0x040fe2000f8e02ff */
[----:B------:R-:W-:Y:S01]  /*da70*/  ISETP.LT.AND P1, PT, R47, UR19, !P0 ;  /* 0x000000132f007c0c */ /* 0x000fe2000c721270 */
[----:B------:R-:W-:Y:S01]  /*da80*/  IMAD R0, R46, UR5, RZ ;  /* 0x000000052e007c24 */ /* 0x000fe2000f8e02ff */
[-C--:B------:R-:W-:Y:S01]  /*da90*/  LEA R24, P5, R34, R35.reuse, 0x2 ;  /* 0x0000002322187211 */ /* 0x080fe200078a10ff */
[----:B------:R4:W-:Y:S01]  /*daa0*/  @P4 STG.E desc[UR42][R2.64], R22 ;  /* 0x0000001602004986 */ /* 0x0009e2000c10192a */
[-C--:B------:R-:W-:Y:S02]  /*dab0*/  LEA R26, P6, R27, R35.reuse, 0x2 ;  /* 0x000000231b1a7211 */ /* 0x080fe400078c10ff */
[----:B------:R-:W-:-:S02]  /*dac0*/  LEA R20, P4, R0, R35, 0x2 ;  /* 0x0000002300147211 */ /* 0x000fc400078810ff */
[-C--:B------:R-:W-:Y:S02]  /*dad0*/  LEA.HI.X.SX32 R25, R34, R45.reuse, 0x2, P5 ;  /* 0x0000002d22197211 */ /* 0x080fe400028f16ff */
[-C--:B------:R-:W-:Y:S02]  /*dae0*/  LEA.HI.X.SX32 R27, R27, R45.reuse, 0x2, P6 ;  /* 0x0000002d1b1b7211 */ /* 0x080fe400030f16ff */
[----:B------:R-:W-:Y:S01]  /*daf0*/  LEA.HI.X.SX32 R21, R0, R45, 0x2, P4 ;  /* 0x0000002d00157211 */ /* 0x000fe200020f16ff */
[----:B------:R-:W-:Y:S01]  /*db00*/  IMAD R0, R44, UR5, RZ ;  /* 0x000000052c007c24 */ /* 0x000fe2000f8e02ff */
[----:B------:R-:W-:Y:S02]  /*db10*/  ISETP.LT.AND P2, PT, R46, UR19, !P0 ;  /* 0x000000132e007c0c */ /* 0x000fe4000c741270 */
[----:B------:R-:W-:Y:S01]  /*db20*/  ISETP.LT.AND P4, PT, R44, UR19, !P0 ;  /* 0x000000132c007c0c */ /* 0x000fe2000c781270 */
[----:B------:R-:W-:Y:S04]  /*db30*/  @P3 STG.E desc[UR42][R24.64], R23 ;  /* 0x0000001718003986 */ /* 0x000fe8000c10192a */
[----:B------:R1:W-:Y:S01]  /*db40*/  @P1 STG.E desc[UR42][R26.64], R16 ;  /* 0x000000101a001986 */ /* 0x0003e2000c10192a */
[----:B------:R-:W-:Y:S01]  /*db50*/  LEA R28, P1, R0, R35, 0x2 ;  /* 0x00000023001c7211 */ /* 0x000fe200078210ff */
[----:B----4-:R-:W-:-:S03]  /*db60*/  IMAD R3, R43, UR5, RZ ;  /* 0x000000052b037c24 */ /* 0x010fc6000f8e02ff */
[----:B------:R-:W-:Y:S01]  /*db70*/  LEA.HI.X.SX32 R29, R0, R45, 0x2, P1 ;  /* 0x0000002d001d7211 */ /* 0x000fe200008f16ff */
[----:B------:R4:W-:Y:S01]  /*db80*/  @P2 STG.E desc[UR42][R20.64], R17 ;  /* 0x0000001114002986 */ /* 0x0009e2000c10192a */
[----:B------:R-:W-:-:S03]  /*db90*/  ISETP.LT.AND P3, PT, R43, UR19, !P0 ;  /* 0x000000132b007c0c */ /* 0x000fc6000c761270 */
[----:B------:R-:W-:Y:S01]  /*dba0*/  @P4 STG.E desc[UR42][R28.64], R18 ;  /* 0x000000121c004986 */ /* 0x000fe2000c10192a */
[----:B------:R-:W-:-:S04]  /*dbb0*/  LEA R2, P5, R3, R35, 0x2 ;  /* 0x0000002303027211 */ /* 0x000fc800078a10ff */
[----:B------:R-:W-:-:S05]  /*dbc0*/  LEA.HI.X.SX32 R3, R3, R45, 0x2, P5 ;  /* 0x0000002d03037211 */ /* 0x000fca00028f16ff */
[----:B------:R1:W-:Y:S01]  /*dbd0*/  @P3 STG.E desc[UR42][R2.64], R19 ;  /* 0x0000001302003986 */ /* 0x0003e2000c10192a */
[C---:B--2---:R-:W-:Y:S01]  /*dbe0*/  IMAD R0, R42.reuse, UR5, RZ ;  /* 0x000000052a007c24 */ /* 0x044fe2000f8e02ff */
[----:B------:R-:W-:-:S04]  /*dbf0*/  ISETP.LT.AND P2, PT, R42, UR19, !P0 ;  /* 0x000000132a007c0c */ /* 0x000fc8000c741270 */
[----:B-1----:R-:W-:-:S04]  /*dc00*/  LEA R16, P4, R0, R35, 0x2 ;  /* 0x0000002300107211 */ /* 0x002fc800078810ff */
[----:B----4-:R-:W-:Y:S01]  /*dc10*/  LEA.HI.X.SX32 R17, R0, R45, 0x2, P4 ;  /* 0x0000002d00117211 */ /* 0x010fe200020f16ff */
[C---:B-----5:R-:W-:Y:S01]  /*dc20*/  IMAD R22, R40.reuse, UR5, RZ ;  /* 0x0000000528167c24 */ /* 0x060fe2000f8e02ff */
[----:B------:R-:W-:Y:S01]  /*dc30*/  ISETP.LT.AND P1, PT, R40, UR19, !P0 ;  /* 0x0000001328007c0c */ /* 0x000fe2000c721270 */
[----:B---3--:R-:W-:-:S03]  /*dc40*/  IMAD R0, R32, UR5, RZ ;  /* 0x0000000520007c24 */ /* 0x008fc6000f8e02ff */
[----:B------:R-:W-:Y:S02]  /*dc50*/  LEA R20, P6, R22, R35, 0x2 ;  /* 0x0000002316147211 */ /* 0x000fe400078c10ff */
[----:B------:R-:W-:Y:S01]  /*dc60*/  ISETP.LT.AND P5, PT, R32, UR19, !P0 ;  /* 0x0000001320007c0c */ /* 0x000fe2000c7a1270 */
[C---:B------:R-:W-:Y:S01]  /*dc70*/  IMAD R24, R31.reuse, UR5, RZ ;  /* 0x000000051f187c24 */ /* 0x040fe2000f8e02ff */
[----:B------:R-:W-:Y:S02]  /*dc80*/  LEA.HI.X.SX32 R21, R22, R45, 0x2, P6 ;  /* 0x0000002d16157211 */ /* 0x000fe400030f16ff */
[----:B------:R-:W-:Y:S01]  /*dc90*/  ISETP.LT.AND P3, PT, R31, UR19, !P0 ;  /* 0x000000131f007c0c */ /* 0x000fe2000c761270 */
[----:B------:R1:W-:Y:S01]  /*dca0*/  @P2 STG.E desc[UR42][R16.64], R36 ;  /* 0x0000002410002986 */ /* 0x0003e2000c10192a */
[----:B------:R-:W-:-:S03]  /*dcb0*/  LEA R22, P4, R0, R35, 0x2 ;  /* 0x0000002300167211 */ /* 0x000fc600078810ff */
[----:B------:R2:W-:Y:S01]  /*dcc0*/  @P1 STG.E desc[UR42][R20.64], R37 ;  /* 0x0000002514001986 */ /* 0x0005e2000c10192a */
[----:B------:R-:W-:Y:S01]  /*dcd0*/  LEA.HI.X.SX32 R23, R0, R45, 0x2, P4 ;  /* 0x0000002d00177211 */ /* 0x000fe200020f16ff */
[----:B------:R-:W-:Y:S01]  /*dce0*/  IMAD R0, R30, UR5, RZ ;  /* 0x000000051e007c24 */ /* 0x000fe2000f8e02ff */
[C---:B------:R-:W-:Y:S01]  /*dcf0*/  ISETP.LT.AND P1, PT, R208.reuse, UR19, !P0 ;  /* 0x00000013d0007c0c */ /* 0x040fe2000c721270 */
[----:B------:R-:W-:Y:S01]  /*dd00*/  IMAD R208, R208, UR5, RZ ;  /* 0x00000005d0d07c24 */ /* 0x000fe2000f8e02ff */
[----:B------:R-:W-:Y:S01]  /*dd10*/  LEA R2, P4, R24, R35, 0x2 ;  /* 0x0000002318027211 */ /* 0x000fe200078810ff */
[----:B------:R-:W3:Y:S01]  /*dd20*/  LDS.128 R40, [R41+UR12+0x800] ;  /* 0x0008000c29287984 */ /* 0x000ee20008000c00 */
[----:B------:R-:W-:Y:S02]  /*dd30*/  ISETP.LT.AND P2, PT, R30, UR19, !P0 ;  /* 0x000000131e007c0c */ /* 0x000fe4000c741270 */
[----:B------:R-:W-:Y:S01]  /*dd40*/  LEA.HI.X.SX32 R3, R24, R45, 0x2, P4 ;  /* 0x0000002d18037211 */ /* 0x000fe200020f16ff */
[----:B------:R-:W-:Y:S01]  /*dd50*/  @P5 STG.E desc[UR42][R22.64], R38 ;  /* 0x0000002616005986 */ /* 0x000fe2000c10192a */
[----:B-1----:R-:W-:-:S02]  /*dd60*/  LEA R16, P6, R0, R35, 0x2 ;  /* 0x0000002300107211 */ /* 0x002fc400078c10ff */
[C---:B------:R-:W-:Y:S01]  /*dd70*/  ISETP.LT.AND P4, PT, R207.reuse, UR19, !P0 ;  /* 0x00000013cf007c0c */ /* 0x040fe2000c781270 */
[----:B------:R-:W-:Y:S01]  /*dd80*/  IMAD R207, R207, UR5, RZ ;  /* 0x00000005cfcf7c24 */ /* 0x000fe2000f8e02ff */
[----:B------:R-:W-:Y:S01]  /*dd90*/  LEA R18, P5, R208, R35, 0x2 ;  /* 0x00000023d0127211 */ /* 0x000fe200078a10ff */
[----:B------:R1:W-:Y:S01]  /*dda0*/  @P3 STG.E desc[UR42][R2.64], R39 ;  /* 0x0000002702003986 */ /* 0x0003e2000c10192a */
[-C--:B------:R-:W-:Y:S02]  /*ddb0*/  LEA.HI.X.SX32 R17, R0, R45.reuse, 0x2, P6 ;  /* 0x0000002d00117211 */ /* 0x080fe400030f16ff */
[----:B------:R-:W-:Y:S02]  /*ddc0*/  LEA.HI.X.SX32 R19, R208, R45, 0x2, P5 ;  /* 0x0000002dd0137211 */ /* 0x000fe400028f16ff */
[C---:B------:R-:W-:Y:S01]  /*ddd0*/  ISETP.LT.AND P3, PT, R206.reuse, UR19, !P0 ;  /* 0x00000013ce007c0c */ /* 0x040fe2000c761270 */
[----:B------:R-:W-:Y:S01]  /*dde0*/  IMAD R206, R206, UR5, RZ ;  /* 0x00000005cece7c24 */ /* 0x000fe2000f8e02ff */
[----:B--2---:R-:W-:Y:S01]  /*ddf0*/  LEA R20, P5, R207, R35, 0x2 ;  /* 0x00000023cf147211 */ /* 0x004fe200078a10ff */
[----:B------:R2:W-:Y:S01]  /*de00*/  @P2 STG.E desc[UR42][R16.64], R4 ;  /* 0x0000000410002986 */ /* 0x0005e2000c10192a */
[C---:B------:R-:W-:Y:S01]  /*de10*/  ISETP.LT.AND P2, PT, R205.reuse, UR19, !P0 ;  /* 0x00000013cd007c0c */ /* 0x040fe2000c741270 */
[----:B------:R-:W-:Y:S01]  /*de20*/  IMAD R205, R205, UR5, RZ ;  /* 0x00000005cdcd7c24 */ /* 0x000fe2000f8e02ff */
[----:B------:R-:W-:Y:S01]  /*de30*/  LEA.HI.X.SX32 R21, R207, R45, 0x2, P5 ;  /* 0x0000002dcf157211 */ /* 0x000fe200028f16ff */
[----:B------:R4:W-:Y:S01]  /*de40*/  @P1 STG.E desc[UR42][R18.64], R5 ;  /* 0x0000000512001986 */ /* 0x0009e2000c10192a */
[C---:B------:R-:W-:Y:S01]  /*de50*/  ISETP.LT.AND P1, PT, R204.reuse, UR19, !P0 ;  /* 0x00000013cc007c0c */ /* 0x040fe2000c721270 */
[----:B------:R-:W-:Y:S01]  /*de60*/  IMAD R204, R204, UR5, RZ ;  /* 0x00000005cccc7c24 */ /* 0x000fe2000f8e02ff */
[C---:B-1----:R-:W-:Y:S01]  /*de70*/  LEA R2, P5, R206.reuse, R35, 0x2 ;  /* 0x00000023ce027211 */ /* 0x042fe200078a10ff */
[----:B------:R-:W-:Y:S03]  /*de80*/  @P4 STG.E desc[UR42][R20.64], R6 ;  /* 0x0000000614004986 */ /* 0x000fe6000c10192a */
[----:B------:R-:W-:-:S02]  /*de90*/  LEA.HI.X.SX32 R3, R206, R45, 0x2, P5 ;  /* 0x0000002dce037211 */ /* 0x000fc400028f16ff */
[-C--:B--2---:R-:W-:Y:S02]  /*dea0*/  LEA R16, P6, R205, R35.reuse, 0x2 ;  /* 0x00000023cd107211 */ /* 0x084fe400078c10ff */
[C---:B------:R-:W-:Y:S01]  /*deb0*/  ISETP.LT.AND P5, PT, R203.reuse, UR19, !P0 ;  /* 0x00000013cb007c0c */ /* 0x040fe2000c7a1270 */
[----:B------:R-:W-:Y:S01]  /*dec0*/  IMAD R203, R203, UR5, RZ ;  /* 0x00000005cbcb7c24 */ /* 0x000fe2000f8e02ff */
[C---:B------:R-:W-:Y:S02]  /*ded0*/  LEA R4, P4, R204.reuse, R35, 0x2 ;  /* 0x00000023cc047211 */ /* 0x040fe400078810ff */
[-C--:B------:R-:W-:Y:S02]  /*dee0*/  LEA.HI.X.SX32 R17, R205, R45.reuse, 0x2, P6 ;  /* 0x0000002dcd117211 */ /* 0x080fe400030f16ff */
[----:B----4-:R-:W-:Y:S02]  /*def0*/  LEA.HI.X.SX32 R5, R204, R45, 0x2, P4 ;  /* 0x0000002dcc057211 */ /* 0x010fe400020f16ff */
[C---:B------:R-:W-:Y:S01]  /*df00*/  LEA R18, P4, R203.reuse, R35, 0x2 ;  /* 0x00000023cb127211 */ /* 0x040fe200078810ff */
[----:B------:R1:W-:Y:S01]  /*df10*/  @P3 STG.E desc[UR42][R2.64], R7 ;  /* 0x0000000702003986 */ /* 0x0003e2000c10192a */
[C---:B------:R-:W-:Y:S01]  /*df20*/  ISETP.LT.AND P3, PT, R202.reuse, UR19, !P0 ;  /* 0x00000013ca007c0c */ /* 0x040fe2000c761270 */
[----:B------:R-:W-:Y:S01]  /*df30*/  IMAD R202, R202, UR5, RZ ;  /* 0x00000005caca7c24 */ /* 0x000fe2000f8e02ff */
[----:B------:R-:W-:Y:S01]  /*df40*/  LEA.HI.X.SX32 R19, R203, R45, 0x2, P4 ;  /* 0x0000002dcb137211 */ /* 0x000fe200020f16ff */
[----:B------:R-:W-:Y:S01]  /*df50*/  @P2 STG.E desc[UR42][R16.64], R8 ;  /* 0x0000000810002986 */ /* 0x000fe2000c10192a */
[C---:B------:R-:W-:Y:S01]  /*df60*/  ISETP.LT.AND P2, PT, R201.reuse, UR19, !P0 ;  /* 0x00000013c9007c0c */ /* 0x040fe2000c741270 */
[----:B------:R-:W-:-:S02]  /*df70*/  IMAD R201, R201, UR5, RZ ;  /* 0x00000005c9c97c24 */ /* 0x000fc4000f8e02ff */
[----:B------:R2:W-:Y:S01]  /*df80*/  @P1 STG.E desc[UR42][R4.64], R9 ;  /* 0x0000000904001986 */ /* 0x0005e2000c10192a */
[C---:B------:R-:W-:Y:S01]  /*df90*/  ISETP.LT.AND P1, PT, R200.reuse, UR19, !P0 ;  /* 0x00000013c8007c0c */ /* 0x040fe2000c721270 */
[----:B------:R-:W-:Y:S01]  /*dfa0*/  IMAD R200, R200, UR5, RZ ;  /* 0x00000005c8c87c24 */ /* 0x000fe2000f8e02ff */
[CC--:B-1----:R-:W-:Y:S01]  /*dfb0*/  LEA R2, P4, R202.reuse, R35.reuse, 0x2 ;  /* 0x00000023ca027211 */ /* 0x0c2fe200078810ff */
[----:B------:R-:W-:Y:S01]  /*dfc0*/  @P5 STG.E desc[UR42][R18.64], R10 ;  /* 0x0000000a12005986 */ /* 0x000fe2000c10192a */
[C---:B------:R-:W-:Y:S02]  /*dfd0*/  LEA R6, P5, R201.reuse, R35, 0x2 ;  /* 0x00000023c9067211 */ /* 0x040fe400078a10ff */
[----:B------:R-:W-:Y:S02]  /*dfe0*/  LEA.HI.X.SX32 R3, R202, R45, 0x2, P4 ;  /* 0x0000002dca037211 */ /* 0x000fe400020f16ff */
[----:B--2---:R-:W-:Y:S02]  /*dff0*/  LEA R4, P6, R200, R35, 0x2 ;  /* 0x00000023c8047211 */ /* 0x004fe400078c10ff */
[----:B------:R-:W-:-:S02]  /*e000*/  LEA.HI.X.SX32 R7, R201, R45, 0x2, P5 ;  /* 0x0000002dc9077211 */ /* 0x000fc400028f16ff */
[----:B------:R-:W-:Y:S02]  /*e010*/  LEA.HI.X.SX32 R5, R200, R45, 0x2, P6 ;  /* 0x0000002dc8057211 */ /* 0x000fe400030f16ff */
[C---:B------:R-:W-:Y:S01]  /*e020*/  ISETP.LT.AND P5, PT, R199.reuse, UR19, !P0 ;  /* 0x00000013c7007c0c */ /* 0x040fe2000c7a1270 */
[----:B------:R-:W-:Y:S01]  /*e030*/  IMAD R199, R199, UR5, RZ ;  /* 0x00000005c7c77c24 */ /* 0x000fe2000f8e02ff */
[C---:B------:R-:W-:Y:S01]  /*e040*/  ISETP.LT.AND P4, PT, R197.reuse, UR19, !P0 ;  /* 0x00000013c5007c0c */ /* 0x040fe2000c781270 */
[----:B------:R-:W-:Y:S01]  /*e050*/  IMAD R197, R197, UR5, RZ ;  /* 0x00000005c5c57c24 */ /* 0x000fe2000f8e02ff */
[----:B------:R1:W-:Y:S01]  /*e060*/  @P3 STG.E desc[UR42][R2.64], R11 ;  /* 0x0000000b02003986 */ /* 0x0003e2000c10192a */
[C---:B------:R-:W-:Y:S01]  /*e070*/  ISETP.LT.AND P3, PT, R195.reuse, UR19, !P0 ;  /* 0x00000013c3007c0c */ /* 0x040fe2000c761270 */
[----:B------:R-:W-:Y:S02]  /*e080*/  IMAD R195, R195, UR5, RZ ;  /* 0x00000005c3c37c24 */ /* 0x000fe4000f8e02ff */
[----:B------:R2:W-:Y:S01]  /*e090*/  @P2 STG.E desc[UR42][R6.64], R12 ;  /* 0x0000000c06002986 */ /* 0x0005e2000c10192a */
[C---:B------:R-:W-:Y:S01]  /*e0a0*/  ISETP.LT.AND P2, PT, R194.reuse, UR19, !P0 ;  /* 0x00000013c2007c0c */ /* 0x040fe2000c741270 */
[----:B------:R-:W-:Y:S01]  /*e0b0*/  IMAD R194, R194, UR5, RZ ;  /* 0x00000005c2c27c24 */ /* 0x000fe2000f8e02ff */
[-C--:B------:R-:W-:Y:S01]  /*e0c0*/  LEA R8, P6, R199, R35.reuse, 0x2 ;  /* 0x00000023c7087211 */ /* 0x080fe200078c10ff */
[----:B------:R4:W-:Y:S01]  /*e0d0*/  @P1 STG.E desc[UR42][R4.64], R13 ;  /* 0x0000000d04001986 */ /* 0x0009e2000c10192a */
[----:B-1----:R-:W-:Y:S01]  /*e0e0*/  LEA R2, P1, R197, R35, 0x2 ;  /* 0x00000023c5027211 */ /* 0x002fe200078210ff */
[----:B------:R-:W-:Y:S01]  /*e0f0*/  IMAD R0, R193, UR5, RZ ;  /* 0x00000005c1007c24 */ /* 0x000fe2000f8e02ff */
[----:B------:R-:W-:-:S02]  /*e100*/  LEA.HI.X.SX32 R9, R199, R45, 0x2, P6 ;  /* 0x0000002dc7097211 */ /* 0x000fc400030f16ff */
[----:B------:R-:W-:Y:S02]  /*e110*/  LEA.HI.X.SX32 R3, R197, R45, 0x2, P1 ;  /* 0x0000002dc5037211 */ /* 0x000fe400008f16ff */
[-C--:B--2---:R-:W-:Y:S02]  /*e120*/  LEA R6, P1, R194, R35.reuse, 0x2 ;  /* 0x00000023c2067211 */ /* 0x084fe400078210ff */
[C---:B----4-:R-:W-:Y:S01]  /*e130*/  LEA R4, P6, R195.reuse, R35, 0x2 ;  /* 0x00000023c3047211 */ /* 0x050fe200078c10ff */
[----:B------:R-:W-:Y:S01]  /*e140*/  IMAD R13, R192, UR5, RZ ;  /* 0x00000005c00d7c24 */ /* 0x000fe2000f8e02ff */
[-C--:B------:R-:W-:Y:S02]  /*e150*/  LEA.HI.X.SX32 R7, R194, R45.reuse, 0x2, P1 ;  /* 0x0000002dc2077211 */ /* 0x080fe400008f16ff */
[----:B------:R-:W-:Y:S02]  /*e160*/  LEA.HI.X.SX32 R5, R195, R45, 0x2, P6 ;  /* 0x0000002dc3057211 */ /* 0x000fe400030f16ff */
[----:B------:R-:W-:-:S02]  /*e170*/  LEA R10, P6, R0, R35, 0x2 ;  /* 0x00000023000a7211 */ /* 0x000fc400078c10ff */
[----:B------:R-:W-:Y:S02]  /*e180*/  ISETP.LT.AND P1, PT, R193, UR19, !P0 ;  /* 0x00000013c1007c0c */ /* 0x000fe4000c721270 */
[----:B------:R-:W-:Y:S02]  /*e190*/  ISETP.LT.AND P0, PT, R192, UR19, !P0 ;  /* 0x00000013c0007c0c */ /* 0x000fe4000c701270 */
[----:B------:R-:W-:Y:S02]  /*e1a0*/  LEA.HI.X.SX32 R11, R0, R45, 0x2, P6 ;  /* 0x0000002d000b7211 */ /* 0x000fe400030f16ff */
[C---:B------:R-:W-:Y:S01]  /*e1b0*/  LEA R12, P6, R13.reuse, R35, 0x2 ;  /* 0x000000230d0c7211 */ /* 0x040fe200078c10ff */
[----:B------:R1:W-:Y:S03]  /*e1c0*/  @P5 STG.E desc[UR42][R8.64], R14 ;  /* 0x0000000e08005986 */ /* 0x0003e6000c10192a */
[----:B------:R-:W-:Y:S01]  /*e1d0*/  LEA.HI.X.SX32 R13, R13, R45, 0x2, P6 ;  /* 0x0000002d0d0d7211 */ /* 0x000fe200030f16ff */
[----:B------:R1:W-:Y:S04]  /*e1e0*/  @P4 STG.E desc[UR42][R2.64], R15 ;  /* 0x0000000f02004986 */ /* 0x0003e8000c10192a */
[----:B---3--:R1:W-:Y:S04]  /*e1f0*/  @P3 STG.E desc[UR42][R4.64], R40 ;  /* 0x0000002804003986 */ /* 0x0083e8000c10192a */
[----:B------:R1:W-:Y:S04]  /*e200*/  @P2 STG.E desc[UR42][R6.64], R41 ;  /* 0x0000002906002986 */ /* 0x0003e8000c10192a */
[----:B------:R1:W-:Y:S04]  /*e210*/  @P1 STG.E desc[UR42][R10.64], R42 ;  /* 0x0000002a0a001986 */ /* 0x0003e8000c10192a */
[----:B------:R1:W-:Y:S01]  /*e220*/  @P0 STG.E desc[UR42][R12.64], R43 ;  /* 0x0000002b0c000986 */ /* 0x0003e2000c10192a */
[----:B------:R-:W-:Y:S06]  /*e230*/  BAR.SYNC.DEFER_BLOCKING 0x0 ;  /* 0x0000000000007b1d */ /* 0x000fec0000010000 */
[----:B------:R-:W-:Y:S05]  /*e240*/  BRA.U UP0, `(.L_x_13) ;  /* 0x0000000100a07547 */ /* 0x000fea000b800000 */
[----:B------:R-:W2:Y:S01]  /*e250*/  S2UR UR5, SR_CgaCtaId ;  /* 0x00000000000579c3 */ /* 0x000ea20000008800 */
[----:B------:R-:W-:Y:S01]  /*e260*/  NOP ;  /* 0x0000000000007918 */ /* 0x000fe20000000000 */
[----:B------:R-:W-:Y:S01]  /*e270*/  UMOV UR4, 0x50 ;  /* 0x0000005000047882 */ /* 0x000fe20000000000 */
[----:B------:R-:W-:Y:S02]  /*e280*/  IMAD.U32 R0, RZ, RZ, UR9 ;  /* 0x00000009ff007e24 */ /* 0x000fe4000f8e00ff */
[----:B-1----:R-:W-:Y:S02]  /*e290*/  IMAD.MOV.U32 R3, RZ, RZ, 0x3 ;  /* 0x00000003ff037424 */ /* 0x002fe400078e00ff */
[----:B------:R-:W-:Y:S01]  /*e2a0*/  IMAD.MOV.U32 R7, RZ, RZ, 0x1 ;  /* 0x00000001ff077424 */ /* 0x000fe200078e00ff */
[----:B------:R-:W-:-:S04]  /*e2b0*/  LOP3.LUT R0, R0, 0xffff, RZ, 0xc0, !PT ;  /* 0x0000ffff00007812 */ /* 0x000fc800078ec0ff */
[----:B------:R-:W-:-:S05]  /*e2c0*/  SHF.R.U32.HI R0, RZ, 0x5, R0 ;  /* 0x00000005ff007819 */ /* 0x000fca0000011600 */
[----:B------:R-:W-:Y:S01]  /*e2d0*/  VIADD R2, R0, 0x10 ;  /* 0x0000001000027836 */ /* 0x000fe20000000000 */
[----:B------:R-:W-:Y:S01]  /*e2e0*/  SHF.L.U32 R0, R3, R0, RZ ;  /* 0x0000000003007219 */ /* 0x000fe200000006ff */
[----:B--2---:R-:W-:-:S03]  /*e2f0*/  ULEA UR6, UR5, UR4, 0x18 ;  /* 0x0000000405067291 */ /* 0x004fc6000f8ec0ff */
[----:B------:R-:W-:-:S04]  /*e300*/  SHF.L.U32 R3, R7, R2, RZ ;  /* 0x0000000207037219 */ /* 0x000fc800000006ff */
[----:B------:R-:W-:Y:S02]  /*e310*/  LOP3.LUT R0, R3, R0, RZ, 0xfc, !PT ;  /* 0x0000000003007212 */ /* 0x000fe400078efcff */
[----:B------:R-:W1:Y:S02]  /*e320*/  LDS R5, [UR6] ;  /* 0x00000006ff057984 */ /* 0x000e640008000800 */
[C---:B------:R-:W-:Y:S02]  /*e330*/  LOP3.LUT R2, R0.reuse, 0xffff, RZ, 0xc0, !PT ;  /* 0x0000ffff00027812 */ /* 0x040fe400078ec0ff */
[----:B-1----:R-:W-:-:S04]  /*e340*/  LOP3.LUT R3, R0, 0xffff, R5, 0x80, !PT ;  /* 0x0000ffff00037812 */ /* 0x002fc800078e8005 */
[----:B------:R-:W-:-:S13]  /*e350*/  ISETP.NE.AND P0, PT, R3, R2, PT ;  /* 0x000000020300720c */ /* 0x000fda0003f05270 */
[----:B------:R-:W-:Y:S05]  /*e360*/  @P0 BRA `(.L_x_14) ;  /* 0x0000000000500947 */ /* 0x000fea0003800000 */
[----:B------:R-:W-:Y:S02]  /*e370*/  SHF.R.U32.HI R5, RZ, 0x10, R5 ;  /* 0x00000010ff057819 */ /* 0x000fe40000011605 */
[----:B------:R-:W-:-:S04]  /*e380*/  SHF.R.U32.HI R2, RZ, 0x10, R0 ;  /* 0x00000010ff027819 */ /* 0x000fc80000011600 */
[----:B------:R-:W-:-:S04]  /*e390*/  LOP3.LUT R5, R5, R2, RZ, 0xc0, !PT ;  /* 0x0000000205057212 */ /* 0x000fc800078ec0ff */
[----:B------:R-:W-:-:S13]  /*e3a0*/  ISETP.NE.AND P0, PT, R5, R2, PT ;  /* 0x000000020500720c */ /* 0x000fda0003f05270 */
[----:B------:R-:W-:Y:S05]  /*e3b0*/  @P0 BRA `(.L_x_15) ;  /* 0x0000000000300947 */ /* 0x000fea0003800000 */
[----:B------:R-:W-:Y:S01]  /*e3c0*/  R2UR UR4, R0 ;  /* 0x00000000000472ca */ /* 0x000fe200000e0000 */
[----:B------:R-:W-:Y:S01]  /*e3d0*/  VOTEU.ANY UR5, UPT, PT ;  /* 0x0000000000057886 */ /* 0x000fe200038e0100 */
[----:B------:R-:W1:Y:S01]  /*e3e0*/  S2R R0, SR_LANEID ;  /* 0x0000000000007919 */ /* 0x000e620000000000 */
[----:B------:R-:W-:-:S10]  /*e3f0*/  UFLO.U32 UR5, UR5 ;  /* 0x00000005000572bd */ /* 0x000fd400080e0000 */
[----:B------:R-:W-:-:S06]  /*e400*/  ULOP3.LUT UR4, URZ, UR4, URZ, 0x33, !UPT ;  /* 0x00000004ff047292 */ /* 0x000fcc000f8e33ff */
[----:B------:R-:W-:-:S04]  /*e410*/  IMAD.U32 R2, RZ, RZ, UR4 ;  /* 0x00000004ff027e24 */ /* 0x000fc8000f8e00ff */
[----:B------:R-:W2:Y:S02]  /*e420*/  REDUX UR7, R2 ;  /* 0x00000000020773c4 */ /* 0x000ea40000000000 */
[----:B------:R3:W-:Y:S01]  /*e430*/  UTCATOMSWS.AND URZ, UR4 ;  /* 0x0000000400ff79e3 */ /* 0x0007e20008000000 */
[----:B-1----:R-:W-:Y:S01]  /*e440*/  ISETP.EQ.U32.AND P0, PT, R0, UR5, PT ;  /* 0x0000000500007c0c */ /* 0x002fe2000bf02070 */
[----:B--2---:R-:W-:-:S12]  /*e450*/  IMAD.U32 R0, RZ, RZ, UR7 ;  /* 0x00000007ff007e24 */ /* 0x004fd8000f8e00ff */
[----:B------:R3:W-:Y:S01]  /*e460*/  @P0 ATOMS.AND RZ, [UR6], R0 ;  /* 0x00000000ffff098c */ /* 0x0007e2000a800006 */
[----:B------:R-:W-:Y:S05]  /*e470*/  BRA `(.L_x_13) ;  /* 0x0000000000147947 */ /* 0x000fea0003800000 */
.L_x_15:
[----:B------:R-:W-:-:S07]  /*e480*/  MOV R2, 0xe4a0 ;  /* 0x0000e4a000027802 */ /* 0x000fce0000000f00 */
[----:B------:R-:W-:Y:S05]  /*e490*/  CALL.REL.NOINC `($__internal_0_$__cuda_sm10x_tcgen05_guardrail_trap_col_being_dealloced_not_returned_by_alloc) ;  /* 0x00000000002c7944 */ /* 0x000fea0003c00000 */
[----:B------:R-:W-:Y:S05]  /*e4a0*/  BRA `(.L_x_13) ;  /* 0x0000000000087947 */ /* 0x000fea0003800000 */
.L_x_14:
[----:B------:R-:W-:-:S07]  /*e4b0*/  MOV R2, 0xe4d0 ;  /* 0x0000e4d000027802 */ /* 0x000fce0000000f00 */
[----:B------:R-:W-:Y:S05]  /*e4c0*/  CALL.REL.NOINC `($__internal_2_$__cuda_sm10x_tcgen05_guardrail_trap_unallocated_columns_being_dealloced) ;  /* 0x0000000000387944 */ /* 0x000fea0003c00000 */
.L_x_13:
[----:B------:R-:W-:Y:S01]  /*e4d0*/  NOP ;  /* 0x0000000000007918 */ /* 0x000fe20000000000 */
[----:B---3--:R-:W-:Y:S05]  /*e4e0*/  EXIT ;  /* 0x000000000000794d */ /* 0x008fea0003800000 */
.L_x_9:
[----:B------:R-:W1:Y:S02]  /*e4f0*/  SYNCS.PHASECHK.TRANS64.TRYWAIT P3, [UR27], R122 ;  /* 0x0000007aff0075a7 */ /* 0x000e64000806111b */
[----:B-1----:R-:W-:Y:S05]  /*e500*/  @!P3 BRA `(.L_x_9) ;  /* 0xfffffffc00f8b947 */ /* 0x002fea000383ffff */
[----:B------:R-:W-:Y:S05]  /*e510*/  BRA `(.L_x_16) ;  /* 0xffffffd000f87947 */ /* 0x000fea000383ffff */
.L_x_12:
[----:B------:R-:W2:Y:S02]  /*e520*/  SYNCS.PHASECHK.TRANS64.TRYWAIT P0, [UR10], R0 ;  /* 0x00000000ff0075a7 */ /* 0x000ea4000800110a */
[----:B--2---:R-:W-:Y:S05]  /*e530*/  @!P0 BRA `(.L_x_12) ;  /* 0xfffffffc00f88947 */ /* 0x004fea000383ffff */
[----:B------:R-:W-:Y:S05]  /*e540*/  BRA `(.L_x_11) ;  /* 0xffffffec002c7947 */ /* 0x000fea000383ffff */
        .weak           $__internal_0_$__cuda_sm10x_tcgen05_guardrail_trap_col_being_dealloced_not_returned_by_alloc
        .type           $__internal_0_$__cuda_sm10x_tcgen05_guardrail_trap_col_being_dealloced_not_returned_by_alloc,@function
        .size           $__internal_0_$__cuda_sm10x_tcgen05_guardrail_trap_col_being_dealloced_not_returned_by_alloc,($__internal_1_$__cuda_sm10x_tcgen05_guardrail_trap_phase_invalid_during_alloc - $__internal_0_$__cuda_sm10x_tcgen05_guardrail_trap_col_being_dealloced_not_returned_by_alloc)
$__internal_0_$__cuda_sm10x_tcgen05_guardrail_trap_col_being_dealloced_not_returned_by_alloc:
[----:B------:R-:W-:Y:S05]  /*e550*/  BPT.TRAP 0x1 ;  /* 0x000000040000795c */ /* 0x000fea0000300000 */
[----:B------:R-:W-:-:S04]  /*e560*/  IMAD.MOV.U32 R3, RZ, RZ, 0x0 ;  /* 0x00000000ff037424 */ /* 0x000fc800078e00ff */
[----:B------:R-:W-:Y:S05]  /*e570*/  RET.REL.NODEC R2 `(matmul_kernel) ;  /* 0xffffff1802a07950 */ /* 0x000fea0003c3ffff */
        .weak           $__internal_1_$__cuda_sm10x_tcgen05_guardrail_trap_phase_invalid_during_alloc
        .type           $__internal_1_$__cuda_sm10x_tcgen05_guardrail_trap_phase_invalid_during_alloc,@function
        .size           $__internal_1_$__cuda_sm10x_tcgen05_guardrail_trap_phase_invalid_during_alloc,($__internal_2_$__cuda_sm10x_tcgen05_guardrail_trap_unallocated_columns_being_dealloced - $__internal_1_$__cuda_sm10x_tcgen05_guardrail_trap_phase_invalid_during_alloc)
$__internal_1_$__cuda_sm10x_tcgen05_guardrail_trap_phase_invalid_during_alloc:
[----:B------:R-:W-:Y:S05]  /*e580*/  BPT.TRAP 0x1 ;  /* 0x000000040000795c */ /* 0x000fea0000300000 */
[----:B------:R-:W-:-:S04]  /*e590*/  IMAD.MOV.U32 R3, RZ, RZ, 0x0 ;  /* 0x00000000ff037424 */ /* 0x000fc800078e00ff */
[----:B------:R-:W-:Y:S05]  /*e5a0*/  RET.REL.NODEC R2 `(matmul_kernel) ;  /* 0xffffff1802947950 */ /* 0x000fea0003c3ffff */
        .weak           $__internal_2_$__cuda_sm10x_tcgen05_guardrail_trap_unallocated_columns_being_dealloced
        .type           $__internal_2_$__cuda_sm10x_tcgen05_guardrail_trap_unallocated_columns_being_dealloced,@function
        .size           $__internal_2_$__cuda_sm10x_tcgen05_guardrail_trap_unallocated_columns_being_dealloced,(.L_x_20 - $__internal_2_$__cuda_sm10x_tcgen05_guardrail_trap_unallocated_columns_being_dealloced)
$__internal_2_$__cuda_sm10x_tcgen05_guardrail_trap_unallocated_columns_being_dealloced:
[----:B------:R-:W-:Y:S05]  /*e5b0*/  BPT.TRAP 0x1 ;  /* 0x000000040000795c */ /* 0x000fea0000300000 */
[----:B------:R-:W-:-:S04]  /*e5c0*/  IMAD.MOV.U32 R3, RZ, RZ, 0x0 ;  /* 0x00000000ff037424 */ /* 0x000fc800078e00ff */
[----:B------:R-:W-:Y:S05]  /*e5d0*/  RET.REL.NODEC R2 `(matmul_kernel) ;  /* 0xffffff1802887950 */ /* 0x000fea0003c3ffff */
.L_x_17:
[----:B------:R-:W-:-:S00]  /*e5e0*/  BRA `(.L_x_17) ;  /* 0xfffffffc00fc7947 */ /* 0x000fc0000383ffff */
[----:B------:R-:W-:-:S00]  /*e5f0*/  NOP ;  /* 0x0000000000007918 */ /* 0x000fc00000000000 */
        /* <DEDUP_REMOVED lines=8> */
.L_x_20:


//--------------------- .nv.shared.matmul_kernel  --------------------------
	.section	.nv.shared.matmul_kernel,"aw",@nobits
	.sectionflags	@""
	.align	16
	.zero		1024


//--------------------- .nv.shared.reserved.0     --------------------------
	.section	.nv.shared.reserved.0,"aw",@nobits
	.align	8
	.weak		__nv_reservedSMEM_offset_0_alias
	.size		__nv_reservedSMEM_offset_0_alias, 0, 64
	.other		__nv_reservedSMEM_offset_0_alias,@"STO_CUDA_RESERVED_SHARED STV_DEFAULT"
__nv_reservedSMEM_offset_0_alias:
	.zero		0
.nv.shared.reserved.0:
	.zero		64
	.weak		__nv_reservedSMEM_allocation_phase
	.type		__nv_reservedSMEM_allocation_phase,@object
	.size		__nv_reservedSMEM_allocation_phase,(.L_0 - __nv_reservedSMEM_allocation_phase)
__nv_reservedSMEM_allocation_phase:
	.zero		1
.L_0:
	.zero		7
	.weak		__nv_reservedSMEM_devtool_atexit_pc
	.type		__nv_reservedSMEM_devtool_atexit_pc,@object
	.size		__nv_reservedSMEM_devtool_atexit_pc,(__nv_reservedSMEM_allocation_mask - __nv_reservedSMEM_devtool_atexit_pc)
__nv_reservedSMEM_devtool_atexit_pc:
	.zero		8
	.weak		__nv_reservedSMEM_allocation_mask
	.type		__nv_reservedSMEM_allocation_mask,@object
	.size		__nv_reservedSMEM_allocation_mask,(.L_2 - __nv_reservedSMEM_allocation_mask)
__nv_reservedSMEM_allocation_mask:
	.zero		4
.L_2:


//--------------------- .nv.constant0.matmul_kernel --------------------------
	.section	.nv.constant0.matmul_kernel,"a",@progbits
	.sectionflags	@""
	.align	4
.nv.constant0.matmul_kernel:
	.zero		976


//--------------------- SYMBOLS --------------------------

	.type		.nv.reservedSmem.offset0,@object
	.size		.nv.reservedSmem.offset0,0x4
	.type		.nv.reservedSmem.cap,@object
	.size		.nv.reservedSmem.cap,0x4
